	.target	sm_90a

	.elftype	@"ET_EXEC"


//--------------------- .note.nv.tkinfo           --------------------------
	.section	.note.nv.tkinfo,"",@"SHT_NOTE"
	.sectionflags	@"SHF_NOTE_NV_TKINFO"
	.tkinfo
        /*0018*/ 	.word	0x00000002
        /*0030*/ 	.string	""
        /*0030*/ 	.string	"ptxas"
        /*0030*/ 	.string	"Cuda compilation tools, release 13.0, V13.0.88"
        /*0030*/ 	.string	"Build cuda_13.0.r13.0/compiler.36424714_0"
        /*0030*/ 	.string	"-arch sm_90a -m 64 "



//--------------------- .note.nv.cuinfo           --------------------------
	.section	.note.nv.cuinfo,"",@"SHT_NOTE"
	.sectionflags	@"SHF_NOTE_NV_CUINFO"
        /*0018*/ 	.short	0x0002
        /*001a*/ 	.short	0x005a
        /*001c*/ 	.short	0x0082
	.zero		2


//--------------------- .nv.info                  --------------------------
	.section	.nv.info,"",@"SHT_CUDA_INFO"
	.align	4


	//----- nvinfo : EIATTR_REGCOUNT
	.align		4
        /*0000*/ 	.byte	0x04, 0x2f
        /*0002*/ 	.short	(.L_12 - .L_11)
	.align		4
.L_11:
        /*0004*/ 	.word	index@(_ZN7cutlass13device_kernelINS_4gemm6kernel13GemmUniversalIN4cute5tupleIJiiiiEEENS1_10collective13CollectiveMmaINS1_37MainloopSm90TmaGmmaWarpSpecializedFP8ILi3ENS5_IJNS4_1CILi2EEESB_NSA_ILi1EEEEEENS1_35KernelTmaWarpSpecializedCooperativeEEENS5_IJNSA_ILi256EEENSA_ILi128EEESH_EEENS_12float_e4m3_tENS5_IJlSC_lEEESJ_SK_NS4_8TiledMMAINS4_8MMA_AtomIJNS4_4SM904GMMA31MMA_64x128x32_F32E4M3E4M3_SS_TNILNSO_7ScaleInE1ELSQ_1EEEEEENS4_6LayoutINS5_IJSB_SC_SC_EEENS5_IJSC_NSA_ILi0EEESV_EEEEENS5_IJNS4_10UnderscoreESY_SY_EEEEENS4_23SM90_TMA_LOAD_MULTICASTENS4_14ComposedLayoutINS4_7SwizzleILi3ELi4ELi3EEENS4_18smem_ptr_flag_bitsILi8EEENST_INS5_IJNSA_ILi8EEESH_EEENS5_IJSH_SC_EEEEEEEvNS4_8identityES11_S1B_vS1C_EENS_8epilogue10collective6detail29Sm90TmaWarpSpecializedAdapterINS1F_15DefaultEpilogueISJ_SK_SK_NS1E_6thread17LinearCombinationISJ_Li1EffLNS1J_9ScaleType4KindE0ELNS_15FloatRoundStyleE2ESJ_EENS1_15EpilogueDefaultEEEEEvvEEEEvNT_6ParamsE)
        /*0008*/ 	.word	0x000000a8


	//----- nvinfo : EIATTR_FRAME_SIZE
	.align		4
.L_12:
        /*000c*/ 	.byte	0x04, 0x11
        /*000e*/ 	.short	(.L_14 - .L_13)
	.align		4
.L_13:
        /*0010*/ 	.word	index@(_ZN7cutlass13device_kernelINS_4gemm6kernel13GemmUniversalIN4cute5tupleIJiiiiEEENS1_10collective13CollectiveMmaINS1_37MainloopSm90TmaGmmaWarpSpecializedFP8ILi3ENS5_IJNS4_1CILi2EEESB_NSA_ILi1EEEEEENS1_35KernelTmaWarpSpecializedCooperativeEEENS5_IJNSA_ILi256EEENSA_ILi128EEESH_EEENS_12float_e4m3_tENS5_IJlSC_lEEESJ_SK_NS4_8TiledMMAINS4_8MMA_AtomIJNS4_4SM904GMMA31MMA_64x128x32_F32E4M3E4M3_SS_TNILNSO_7ScaleInE1ELSQ_1EEEEEENS4_6LayoutINS5_IJSB_SC_SC_EEENS5_IJSC_NSA_ILi0EEESV_EEEEENS5_IJNS4_10UnderscoreESY_SY_EEEEENS4_23SM90_TMA_LOAD_MULTICASTENS4_14ComposedLayoutINS4_7SwizzleILi3ELi4ELi3EEENS4_18smem_ptr_flag_bitsILi8EEENST_INS5_IJNSA_ILi8EEESH_EEENS5_IJSH_SC_EEEEEEEvNS4_8identityES11_S1B_vS1C_EENS_8epilogue10collective6detail29Sm90TmaWarpSpecializedAdapterINS1F_15DefaultEpilogueISJ_SK_SK_NS1E_6thread17LinearCombinationISJ_Li1EffLNS1J_9ScaleType4KindE0ELNS_15FloatRoundStyleE2ESJ_EENS1_15EpilogueDefaultEEEEEvvEEEEvNT_6ParamsE)
        /*0014*/ 	.word	0x000000f8


	//----- nvinfo : EIATTR_MIN_STACK_SIZE
	.align		4
.L_14:
        /*0018*/ 	.byte	0x04, 0x12
        /*001a*/ 	.short	(.L_16 - .L_15)
	.align		4
.L_15:
        /*001c*/ 	.word	index@(_ZN7cutlass13device_kernelINS_4gemm6kernel13GemmUniversalIN4cute5tupleIJiiiiEEENS1_10collective13CollectiveMmaINS1_37MainloopSm90TmaGmmaWarpSpecializedFP8ILi3ENS5_IJNS4_1CILi2EEESB_NSA_ILi1EEEEEENS1_35KernelTmaWarpSpecializedCooperativeEEENS5_IJNSA_ILi256EEENSA_ILi128EEESH_EEENS_12float_e4m3_tENS5_IJlSC_lEEESJ_SK_NS4_8TiledMMAINS4_8MMA_AtomIJNS4_4SM904GMMA31MMA_64x128x32_F32E4M3E4M3_SS_TNILNSO_7ScaleInE1ELSQ_1EEEEEENS4_6LayoutINS5_IJSB_SC_SC_EEENS5_IJSC_NSA_ILi0EEESV_EEEEENS5_IJNS4_10UnderscoreESY_SY_EEEEENS4_23SM90_TMA_LOAD_MULTICASTENS4_14ComposedLayoutINS4_7SwizzleILi3ELi4ELi3EEENS4_18smem_ptr_flag_bitsILi8EEENST_INS5_IJNSA_ILi8EEESH_EEENS5_IJSH_SC_EEEEEEEvNS4_8identityES11_S1B_vS1C_EENS_8epilogue10collective6detail29Sm90TmaWarpSpecializedAdapterINS1F_15DefaultEpilogueISJ_SK_SK_NS1E_6thread17LinearCombinationISJ_Li1EffLNS1J_9ScaleType4KindE0ELNS_15FloatRoundStyleE2ESJ_EENS1_15EpilogueDefaultEEEEEvvEEEEvNT_6ParamsE)
        /*0020*/ 	.word	0x000000f8
.L_16:


//--------------------- .nv.compat                --------------------------
	.section	.nv.compat,"",@"SHT_CUDA_COMPAT_INFO"
	.align	4
        /*0000*/ 	.byte	0x02, 0x09, 0x01, 0x00, 0x02, 0x02, 0x04, 0x00, 0x02, 0x05, 0x05, 0x00, 0x03, 0x07, 0x01, 0x01
        /*0010*/ 	.byte	0x02, 0x03, 0x01, 0x00, 0x02, 0x06, 0x01, 0x00, 0x04, 0x0b, 0x08, 0x00, 0x00, 0x00, 0x00, 0x00
        /*0020*/ 	.byte	0x00, 0x00, 0x00, 0x00


//--------------------- .nv.info._ZN7cutlass13device_kernelINS_4gemm6kernel13GemmUniversalIN4cute5tupleIJiiiiEEENS1_10collective13CollectiveMmaINS1_37MainloopSm90TmaGmmaWarpSpecializedFP8ILi3ENS5_IJNS4_1CILi2EEESB_NSA_ILi1EEEEEENS1_35KernelTmaWarpSpecializedCooperativeEEENS5_IJNSA_ILi256EEENSA_ILi128EEESH_EEENS_12float_e4m3_tENS5_IJlSC_lEEESJ_SK_NS4_8TiledMMAINS4_8MMA_AtomIJNS4_4SM904GMMA31MMA_64x128x32_F32E4M3E4M3_SS_TNILNSO_7ScaleInE1ELSQ_1EEEEEENS4_6LayoutINS5_IJSB_SC_SC_EEENS5_IJSC_NSA_ILi0EEESV_EEEEENS5_IJNS4_10UnderscoreESY_SY_EEEEENS4_23SM90_TMA_LOAD_MULTICASTENS4_14ComposedLayoutINS4_7SwizzleILi3ELi4ELi3EEENS4_18smem_ptr_flag_bitsILi8EEENST_INS5_IJNSA_ILi8EEESH_EEENS5_IJSH_SC_EEEEEEEvNS4_8identityES11_S1B_vS1C_EENS_8epilogue10collective6detail29Sm90TmaWarpSpecializedAdapterINS1F_15DefaultEpilogueISJ_SK_SK_NS1E_6thread17LinearCombinationISJ_Li1EffLNS1J_9ScaleType4KindE0ELNS_15FloatRoundStyleE2ESJ_EENS1_15EpilogueDefaultEEEEEvvEEEEvNT_6ParamsE --------------------------
	.section	.nv.info._ZN7cutlass13device_kernelINS_4gemm6kernel13GemmUniversalIN4cute5tupleIJiiiiEEENS1_10collective13CollectiveMmaINS1_37MainloopSm90TmaGmmaWarpSpecializedFP8ILi3ENS5_IJNS4_1CILi2EEESB_NSA_ILi1EEEEEENS1_35KernelTmaWarpSpecializedCooperativeEEENS5_IJNSA_ILi256EEENSA_ILi128EEESH_EEENS_12float_e4m3_tENS5_IJlSC_lEEESJ_SK_NS4_8TiledMMAINS4_8MMA_AtomIJNS4_4SM904GMMA31MMA_64x128x32_F32E4M3E4M3_SS_TNILNSO_7ScaleInE1ELSQ_1EEEEEENS4_6LayoutINS5_IJSB_SC_SC_EEENS5_IJSC_NSA_ILi0EEESV_EEEEENS5_IJNS4_10UnderscoreESY_SY_EEEEENS4_23SM90_TMA_LOAD_MULTICASTENS4_14ComposedLayoutINS4_7SwizzleILi3ELi4ELi3EEENS4_18smem_ptr_flag_bitsILi8EEENST_INS5_IJNSA_ILi8EEESH_EEENS5_IJSH_SC_EEEEEEEvNS4_8identityES11_S1B_vS1C_EENS_8epilogue10collective6detail29Sm90TmaWarpSpecializedAdapterINS1F_15DefaultEpilogueISJ_SK_SK_NS1E_6thread17LinearCombinationISJ_Li1EffLNS1J_9ScaleType4KindE0ELNS_15FloatRoundStyleE2ESJ_EENS1_15EpilogueDefaultEEEEEvvEEEEvNT_6ParamsE,"",@"SHT_CUDA_INFO"
	.sectionflags	@""
	.align	4


	//----- nvinfo : EIATTR_CUDA_API_VERSION
	.align		4
        /*0000*/ 	.byte	0x04, 0x37
        /*0002*/ 	.short	(.L_18 - .L_17)
.L_17:
        /*0004*/ 	.word	0x00000082


	//----- nvinfo : EIATTR_KPARAM_INFO
	.align		4
.L_18:
        /*0008*/ 	.byte	0x04, 0x17
        /*000a*/ 	.short	(.L_20 - .L_19)
.L_19:
        /*000c*/ 	.word	0x00000000
        /*0010*/ 	.short	0x0000
        /*0012*/ 	.short	0x0070
        /*0014*/ 	.byte	0x00, 0xf0, 0x01, 0x10


	//----- nvinfo : EIATTR_SPARSE_MMA_MASK
	.align		4
.L_20:
        /*0018*/ 	.byte	0x03, 0x50
        /*001a*/ 	.short	0x0000


	//----- nvinfo : EIATTR_MAXREG_COUNT
	.align		4
        /*001c*/ 	.byte	0x03, 0x1b
        /*001e*/ 	.short	0x00a8


	//----- nvinfo : EIATTR_NUM_BARRIERS
	.align		4
        /*0020*/ 	.byte	0x02, 0x4c
        /*0022*/ 	.byte	0x01
	.zero		1


	//----- nvinfo : EIATTR_ANNOTATIONS
	.align		4
        /*0024*/ 	.byte	0x04, 0x55
        /*0026*/ 	.short	(.L_22 - .L_21)


	//   ....[0]....
.L_21:
        /*0028*/ 	.word	0x00000001
        /*002c*/ 	.byte	0xf0, 0x06, 0x00, 0x00, 0x01, 0x00, 0x00, 0x00, 0xe0, 0x07, 0x00, 0x00, 0x01, 0x00, 0x00, 0x00
        /* <DEDUP_REMOVED lines=192> */
        /*0c3c*/ 	.byte	0x80, 0x07, 0x01, 0x00


	//----- nvinfo : EIATTR_MERCURY_ISA_VERSION
	.align		4
.L_22:
        /*0c40*/ 	.byte	0x03, 0x5f
        /*0c42*/ 	.short	0x0101


	//----- nvinfo : EIATTR_INT_WARP_WIDE_INSTR_OFFSETS
	.align		4
        /*0c44*/ 	.byte	0x04, 0x31
        /*0c46*/ 	.short	(.L_24 - .L_23)


	//   ....[0]....
.L_23:
        /*0c48*/ 	.word	0x00000530


	//   ....[1]....
        /*0c4c*/ 	.word	0x00000550


	//   ....[2]....
        /*0c50*/ 	.word	0x000006c0


	//----- nvinfo : EIATTR_COOP_GROUP_MASK_REGIDS
	.align		4
.L_24:
        /*0c54*/ 	.byte	0x04, 0x29
        /*0c56*/ 	.short	(.L_26 - .L_25)


	//   ....[0]....
.L_25:
        /*0c58*/ 	.word	0xffffffff


	//   ....[1]....
        /*0c5c*/ 	.word	0xffffffff


	//   ....[2]....
        /*0c60*/ 	.word	0xffffffff


	//   ....[3]....
        /*0c64*/ 	.word	0xffffffff


	//   ....[4]....
        /*0c68*/ 	.word	0xffffffff


	//   ....[5]....
        /*0c6c*/ 	.word	0xffffffff


	//----- nvinfo : EIATTR_COOP_GROUP_INSTR_OFFSETS
	.align		4
.L_26:
        /*0c70*/ 	.byte	0x04, 0x28
        /*0c72*/ 	.short	(.L_28 - .L_27)


	//   ....[0]....
.L_27:
        /*0c74*/ 	.word	0x00000070


	//   ....[1]....
        /*0c78*/ 	.word	0x00000080


	//   ....[2]....
        /*0c7c*/ 	.word	0x000001a0


	//   ....[3]....
        /*0c80*/ 	.word	0x000003a0


	//   ....[4]....
        /*0c84*/ 	.word	0x00000820


	//   ....[5]....
        /*0c88*/ 	.word	0x000015a0


	//----- nvinfo : EIATTR_REG_RECONFIG
	.align		4
.L_28:
        /*0c8c*/ 	.byte	0x01, 0x54
	.zero		2


	//----- nvinfo : EIATTR_MBARRIER_INSTR_OFFSETS
	.align		4
        /*0c90*/ 	.byte	0x04, 0x39
        /*0c92*/ 	.short	(.L_30 - .L_29)


	//   ....[0]....
.L_29:
        /*0c94*/ 	.word	0x00000320
        /*0c98*/ 	.word	0x000000ff
        /*0c9c*/ 	.word	0x00000000
        /*0ca0*/ 	.short	0x0100
        /*0ca2*/ 	.byte	0x09
	.zero		1


	//   ....[1]....
        /*0ca4*/ 	.word	0x00000330
        /*0ca8*/ 	.word	0x000000ff
        /*0cac*/ 	.word	0x00000018
        /*0cb0*/ 	.short	0x0100
        /*0cb2*/ 	.byte	0x09
	.zero		1


	//   ....[2]....
        /*0cb4*/ 	.word	0x00000340
        /*0cb8*/ 	.word	0x000000ff
        /*0cbc*/ 	.word	0x00000008
        /*0cc0*/ 	.short	0x0100
        /*0cc2*/ 	.byte	0x09
	.zero		1


	//   ....[3]....
        /*0cc4*/ 	.word	0x00000350
        /*0cc8*/ 	.word	0x000000ff
        /*0ccc*/ 	.word	0x00000020
        /*0cd0*/ 	.short	0x0100
        /*0cd2*/ 	.byte	0x09
	.zero		1


	//   ....[4]....
        /*0cd4*/ 	.word	0x00000360
        /*0cd8*/ 	.word	0x000000ff
        /*0cdc*/ 	.word	0x00000010
        /*0ce0*/ 	.short	0x0100
        /*0ce2*/ 	.byte	0x09
	.zero		1


	//   ....[5]....
        /*0ce4*/ 	.word	0x00000370
        /*0ce8*/ 	.word	0x000000ff
        /*0cec*/ 	.word	0x00000028
        /*0cf0*/ 	.short	0x0100
        /*0cf2*/ 	.byte	0x09
	.zero		1


	//   ....[6]....
        /*0cf4*/ 	.word	0x00000750
        /*0cf8*/ 	.word	0x000000ff
        /*0cfc*/ 	.word	0x00000040
        /*0d00*/ 	.short	0x0100
        /*0d02*/ 	.byte	0x06
	.zero		1


	//   ....[7]....
        /*0d04*/ 	.word	0x000007c0
        /*0d08*/ 	.word	0x000000ff
        /*0d0c*/ 	.word	0x00000048
        /*0d10*/ 	.short	0x0100
        /*0d12*/ 	.byte	0x06
	.zero		1


	//   ....[8]....
        /*0d14*/ 	.word	0x00001da0
        /*0d18*/ 	.word	0x000000ff
        /*0d1c*/ 	.word	0x00000000
        /*0d20*/ 	.short	0x010a
        /*0d22*/ 	.byte	0x06
	.zero		1


	//   ....[9]....
        /*0d24*/ 	.word	0x00001de0
        /*0d28*/ 	.word	0x000000ff
        /*0d2c*/ 	.word	0x00000000
        /*0d30*/ 	.short	0x010a
        /*0d32*/ 	.byte	0x06
	.zero		1


	//   ....[10]....
        /*0d34*/ 	.word	0x00003150
        /*0d38*/ 	.word	0x000000ff
        /*0d3c*/ 	.word	0x00000000
        /*0d40*/ 	.short	0x010a
        /*0d42*/ 	.byte	0x10
	.zero		1


	//   ....[11]....
        /*0d44*/ 	.word	0x00003190
        /*0d48*/ 	.word	0x000000ff
        /*0d4c*/ 	.word	0x00000000
        /*0d50*/ 	.short	0x010a
        /*0d52*/ 	.byte	0x10
	.zero		1


	//   ....[12]....
        /*0d54*/ 	.word	0x00004360
        /*0d58*/ 	.word	0x000000e5
        /*0d5c*/ 	.word	0x00000000
        /*0d60*/ 	.short	0x0101
        /*0d62*/ 	.byte	0x3f
	.zero		1


	//   ....[13]....
        /*0d64*/ 	.word	0x00005580
        /*0d68*/ 	.word	0x00000018
        /*0d6c*/ 	.word	0x00000000
        /*0d70*/ 	.short	0x0101
        /*0d72*/ 	.byte	0x3f
	.zero		1


	//   ....[14]....
        /*0d74*/ 	.word	0x0000f9f0
        /*0d78*/ 	.word	0x0000000b
        /*0d7c*/ 	.word	0x00000018
        /*0d80*/ 	.short	0x010a
        /*0d82*/ 	.byte	0x3f
	.zero		1


	//   ....[15]....
        /*0d84*/ 	.word	0x0000fde0
        /*0d88*/ 	.word	0x00000004
        /*0d8c*/ 	.word	0x00000048
        /*0d90*/ 	.short	0x0101
        /*0d92*/ 	.byte	0x3f
	.zero		1


	//   ....[16]....
        /*0d94*/ 	.word	0x00010560
        /*0d98*/ 	.word	0x00000007
        /*0d9c*/ 	.word	0x00000000
        /*0da0*/ 	.short	0x010a
        /*0da2*/ 	.byte	0x3f
	.zero		1


	//   ....[17]....
        /*0da4*/ 	.word	0x000105e0
        /*0da8*/ 	.word	0x00000009
        /*0dac*/ 	.word	0x00000000
        /*0db0*/ 	.short	0x010a
        /*0db2*/ 	.byte	0x3f
	.zero		1


	//   ....[18]....
        /*0db4*/ 	.word	0x00010670
        /*0db8*/ 	.word	0x00000003
        /*0dbc*/ 	.word	0x00000000
        /*0dc0*/ 	.short	0x010a
        /*0dc2*/ 	.byte	0x3f
	.zero		1


	//   ....[19]....
        /*0dc4*/ 	.word	0x000106e0
        /*0dc8*/ 	.word	0x00000003
        /*0dcc*/ 	.word	0x00000000
        /*0dd0*/ 	.short	0x010a
        /*0dd2*/ 	.byte	0x3f
	.zero		1


	//   ....[20]....
        /*0dd4*/ 	.word	0x00010750
        /*0dd8*/ 	.word	0x00000000
        /*0ddc*/ 	.word	0x00000000
        /*0de0*/ 	.short	0x010a
        /*0de2*/ 	.byte	0x3f
	.zero		1


	//   ....[21]....
        /*0de4*/ 	.word	0x00010830
        /*0de8*/ 	.word	0x0000000b
        /*0dec*/ 	.word	0x00000018
        /*0df0*/ 	.short	0x010a
        /*0df2*/ 	.byte	0x3f
	.zero		1


	//   ....[22]....
        /*0df4*/ 	.word	0x00010900
        /*0df8*/ 	.word	0x00000007
        /*0dfc*/ 	.word	0x00000000
        /*0e00*/ 	.short	0x010a
        /*0e02*/ 	.byte	0x3f
	.zero		1


	//   ....[23]....
        /*0e04*/ 	.word	0x00010950
        /*0e08*/ 	.word	0x00000009
        /*0e0c*/ 	.word	0x00000000
        /*0e10*/ 	.short	0x010a
        /*0e12*/ 	.byte	0x3f
	.zero		1


	//----- nvinfo : EIATTR_NUM_MBARRIERS
	.align		4
.L_30:
        /*0e14*/ 	.byte	0x03, 0x38
        /*0e16*/ 	.short	0x0008


	//----- nvinfo : EIATTR_EXIT_INSTR_OFFSETS
	.align		4
        /*0e18*/ 	.byte	0x04, 0x1c
        /*0e1a*/ 	.short	(.L_32 - .L_31)


	//   ....[0]....
.L_31:
        /*0e1c*/ 	.word	0x000009b0


	//   ....[1]....
        /*0e20*/ 	.word	0x00001240


	//   ....[2]....
        /*0e24*/ 	.word	0x0000f000


	//   ....[3]....
        /*0e28*/ 	.word	0x0000f590


	//   ....[4]....
        /*0e2c*/ 	.word	0x000106c0


	//----- nvinfo : EIATTR_MAX_THREADS
	.align		4
.L_32:
        /*0e30*/ 	.byte	0x04, 0x05
        /*0e32*/ 	.short	(.L_34 - .L_33)
.L_33:
        /*0e34*/ 	.word	0x00000180
        /*0e38*/ 	.word	0x00000001
        /*0e3c*/ 	.word	0x00000001


	//----- nvinfo : EIATTR_CRS_STACK_SIZE
	.align		4
.L_34:
        /*0e40*/ 	.byte	0x04, 0x1e
        /*0e42*/ 	.short	(.L_36 - .L_35)
.L_35:
        /*0e44*/ 	.word	0x00000000


	//----- nvinfo : EIATTR_CBANK_PARAM_SIZE
	.align		4
.L_36:
        /*0e48*/ 	.byte	0x03, 0x19
        /*0e4a*/ 	.short	0x0470


	//----- nvinfo : EIATTR_PARAM_CBANK
	.align		4
        /*0e4c*/ 	.byte	0x04, 0x0a
        /*0e4e*/ 	.short	(.L_38 - .L_37)
	.align		4
.L_37:
        /*0e50*/ 	.word	index@(.nv.constant0._ZN7cutlass13device_kernelINS_4gemm6kernel13GemmUniversalIN4cute5tupleIJiiiiEEENS1_10collective13CollectiveMmaINS1_37MainloopSm90TmaGmmaWarpSpecializedFP8ILi3ENS5_IJNS4_1CILi2EEESB_NSA_ILi1EEEEEENS1_35KernelTmaWarpSpecializedCooperativeEEENS5_IJNSA_ILi256EEENSA_ILi128EEESH_EEENS_12float_e4m3_tENS5_IJlSC_lEEESJ_SK_NS4_8TiledMMAINS4_8MMA_AtomIJNS4_4SM904GMMA31MMA_64x128x32_F32E4M3E4M3_SS_TNILNSO_7ScaleInE1ELSQ_1EEEEEENS4_6LayoutINS5_IJSB_SC_SC_EEENS5_IJSC_NSA_ILi0EEESV_EEEEENS5_IJNS4_10UnderscoreESY_SY_EEEEENS4_23SM90_TMA_LOAD_MULTICASTENS4_14ComposedLayoutINS4_7SwizzleILi3ELi4ELi3EEENS4_18smem_ptr_flag_bitsILi8EEENST_INS5_IJNSA_ILi8EEESH_EEENS5_IJSH_SC_EEEEEEEvNS4_8identityES11_S1B_vS1C_EENS_8epilogue10collective6detail29Sm90TmaWarpSpecializedAdapterINS1F_15DefaultEpilogueISJ_SK_SK_NS1E_6thread17LinearCombinationISJ_Li1EffLNS1J_9ScaleType4KindE0ELNS_15FloatRoundStyleE2ESJ_EENS1_15EpilogueDefaultEEEEEvvEEEEvNT_6ParamsE)
        /*0e54*/ 	.short	0x0210
        /*0e56*/ 	.short	0x0470


	//----- nvinfo : EIATTR_SW_WAR
	.align		4
.L_38:
        /*0e58*/ 	.byte	0x04, 0x36
        /*0e5a*/ 	.short	(.L_40 - .L_39)
.L_39:
        /*0e5c*/ 	.word	0x00000008
.L_40:


//--------------------- .nv.callgraph             --------------------------
	.section	.nv.callgraph,"",@"SHT_CUDA_CALLGRAPH"
	.align	4
	.sectionentsize	8
	.align		4
        /*0000*/ 	.word	0x00000000
	.align		4
        /*0004*/ 	.word	0xffffffff
	.align		4
        /*0008*/ 	.word	0x00000000
	.align		4
        /*000c*/ 	.word	0xfffffffe
	.align		4
        /*0010*/ 	.word	0x00000000
	.align		4
        /*0014*/ 	.word	0xfffffffd
	.align		4
        /*0018*/ 	.word	0x00000000
	.align		4
        /*001c*/ 	.word	0xfffffffc


//--------------------- .nv.constant4             --------------------------
	.section	.nv.constant4,"a",@progbits
	.align	8
	.align		8
.nv.constant4:
        /*0000*/ 	.dword	_ZN39_INTERNAL_7d9e36fa_4_k_cu_bd23c38a_52824cuda3std3__45__cpo5beginE
	.align		8
        /*0008*/ 	.dword	_ZN39_INTERNAL_7d9e36fa_4_k_cu_bd23c38a_52824cuda3std3__45__cpo3endE
	.align		8
        /*0010*/ 	.dword	_ZN39_INTERNAL_7d9e36fa_4_k_cu_bd23c38a_52824cuda3std3__45__cpo6cbeginE
	.align		8
        /*0018*/ 	.dword	_ZN39_INTERNAL_7d9e36fa_4_k_cu_bd23c38a_52824cuda3std3__45__cpo4cendE
	.align		8
        /*0020*/ 	.dword	_ZN39_INTERNAL_7d9e36fa_4_k_cu_bd23c38a_52824cuda3std3__441_GLOBAL__N__7d9e36fa_4_k_cu_bd23c38a_52826ignoreE
	.align		8
        /*0028*/ 	.dword	_ZN39_INTERNAL_7d9e36fa_4_k_cu_bd23c38a_52824cuda3std3__419piecewise_constructE
	.align		8
        /*0030*/ 	.dword	_ZN39_INTERNAL_7d9e36fa_4_k_cu_bd23c38a_52824cuda3std3__48in_placeE
	.align		8
        /*0038*/ 	.dword	_ZN39_INTERNAL_7d9e36fa_4_k_cu_bd23c38a_52824cuda3std6ranges3__45__cpo4swapE
	.align		8
        /*0040*/ 	.dword	_ZN39_INTERNAL_7d9e36fa_4_k_cu_bd23c38a_52824cuda3std6ranges3__45__cpo9iter_moveE
	.align		8
        /*0048*/ 	.dword	_ZN39_INTERNAL_7d9e36fa_4_k_cu_bd23c38a_52824cute7productE
	.align		8
        /*0050*/ 	.dword	_ZN39_INTERNAL_7d9e36fa_4_k_cu_bd23c38a_52824cute1_E


//--------------------- .text._ZN7cutlass13device_kernelINS_4gemm6kernel13GemmUniversalIN4cute5tupleIJiiiiEEENS1_10collective13CollectiveMmaINS1_37MainloopSm90TmaGmmaWarpSpecializedFP8ILi3ENS5_IJNS4_1CILi2EEESB_NSA_ILi1EEEEEENS1_35KernelTmaWarpSpecializedCooperativeEEENS5_IJNSA_ILi256EEENSA_ILi128EEESH_EEENS_12float_e4m3_tENS5_IJlSC_lEEESJ_SK_NS4_8TiledMMAINS4_8MMA_AtomIJNS4_4SM904GMMA31MMA_64x128x32_F32E4M3E4M3_SS_TNILNSO_7ScaleInE1ELSQ_1EEEEEENS4_6LayoutINS5_IJSB_SC_SC_EEENS5_IJSC_NSA_ILi0EEESV_EEEEENS5_IJNS4_10UnderscoreESY_SY_EEEEENS4_23SM90_TMA_LOAD_MULTICASTENS4_14ComposedLayoutINS4_7SwizzleILi3ELi4ELi3EEENS4_18smem_ptr_flag_bitsILi8EEENST_INS5_IJNSA_ILi8EEESH_EEENS5_IJSH_SC_EEEEEEEvNS4_8identityES11_S1B_vS1C_EENS_8epilogue10collective6detail29Sm90TmaWarpSpecializedAdapterINS1F_15DefaultEpilogueISJ_SK_SK_NS1E_6thread17LinearCombinationISJ_Li1EffLNS1J_9ScaleType4KindE0ELNS_15FloatRoundStyleE2ESJ_EENS1_15EpilogueDefaultEEEEEvvEEEEvNT_6ParamsE --------------------------
	.section	.text._ZN7cutlass13device_kernelINS_4gemm6kernel13GemmUniversalIN4cute5tupleIJiiiiEEENS1_10collective13CollectiveMmaINS1_37MainloopSm90TmaGmmaWarpSpecializedFP8ILi3ENS5_IJNS4_1CILi2EEESB_NSA_ILi1EEEEEENS1_35KernelTmaWarpSpecializedCooperativeEEENS5_IJNSA_ILi256EEENSA_ILi128EEESH_EEENS_12float_e4m3_tENS5_IJlSC_lEEESJ_SK_NS4_8TiledMMAINS4_8MMA_AtomIJNS4_4SM904GMMA31MMA_64x128x32_F32E4M3E4M3_SS_TNILNSO_7ScaleInE1ELSQ_1EEEEEENS4_6LayoutINS5_IJSB_SC_SC_EEENS5_IJSC_NSA_ILi0EEESV_EEEEENS5_IJNS4_10UnderscoreESY_SY_EEEEENS4_23SM90_TMA_LOAD_MULTICASTENS4_14ComposedLayoutINS4_7SwizzleILi3ELi4ELi3EEENS4_18smem_ptr_flag_bitsILi8EEENST_INS5_IJNSA_ILi8EEESH_EEENS5_IJSH_SC_EEEEEEEvNS4_8identityES11_S1B_vS1C_EENS_8epilogue10collective6detail29Sm90TmaWarpSpecializedAdapterINS1F_15DefaultEpilogueISJ_SK_SK_NS1E_6thread17LinearCombinationISJ_Li1EffLNS1J_9ScaleType4KindE0ELNS_15FloatRoundStyleE2ESJ_EENS1_15EpilogueDefaultEEEEEvvEEEEvNT_6ParamsE,"ax",@progbits
	.align	128
.text._ZN7cutlass13device_kernelINS_4gemm6kernel13GemmUniversalIN4cute5tupleIJiiiiEEENS1_10collective13CollectiveMmaINS1_37MainloopSm90TmaGmmaWarpSpecializedFP8ILi3ENS5_IJNS4_1CILi2EEESB_NSA_ILi1EEEEEENS1_35KernelTmaWarpSpecializedCooperativeEEENS5_IJNSA_ILi256EEENSA_ILi128EEESH_EEENS_12float_e4m3_tENS5_IJlSC_lEEESJ_SK_NS4_8TiledMMAINS4_8MMA_AtomIJNS4_4SM904GMMA31MMA_64x128x32_F32E4M3E4M3_SS_TNILNSO_7ScaleInE1ELSQ_1EEEEEENS4_6LayoutINS5_IJSB_SC_SC_EEENS5_IJSC_NSA_ILi0EEESV_EEEEENS5_IJNS4_10UnderscoreESY_SY_EEEEENS4_23SM90_TMA_LOAD_MULTICASTENS4_14ComposedLayoutINS4_7SwizzleILi3ELi4ELi3EEENS4_18smem_ptr_flag_bitsILi8EEENST_INS5_IJNSA_ILi8EEESH_EEENS5_IJSH_SC_EEEEEEEvNS4_8identityES11_S1B_vS1C_EENS_8epilogue10collective6detail29Sm90TmaWarpSpecializedAdapterINS1F_15DefaultEpilogueISJ_SK_SK_NS1E_6thread17LinearCombinationISJ_Li1EffLNS1J_9ScaleType4KindE0ELNS_15FloatRoundStyleE2ESJ_EENS1_15EpilogueDefaultEEEEEvvEEEEvNT_6ParamsE:
        .type           _ZN7cutlass13device_kernelINS_4gemm6kernel13GemmUniversalIN4cute5tupleIJiiiiEEENS1_10collective13CollectiveMmaINS1_37MainloopSm90TmaGmmaWarpSpecializedFP8ILi3ENS5_IJNS4_1CILi2EEESB_NSA_ILi1EEEEEENS1_35KernelTmaWarpSpecializedCooperativeEEENS5_IJNSA_ILi256EEENSA_ILi128EEESH_EEENS_12float_e4m3_tENS5_IJlSC_lEEESJ_SK_NS4_8TiledMMAINS4_8MMA_AtomIJNS4_4SM904GMMA31MMA_64x128x32_F32E4M3E4M3_SS_TNILNSO_7ScaleInE1ELSQ_1EEEEEENS4_6LayoutINS5_IJSB_SC_SC_EEENS5_IJSC_NSA_ILi0EEESV_EEEEENS5_IJNS4_10UnderscoreESY_SY_EEEEENS4_23SM90_TMA_LOAD_MULTICASTENS4_14ComposedLayoutINS4_7SwizzleILi3ELi4ELi3EEENS4_18smem_ptr_flag_bitsILi8EEENST_INS5_IJNSA_ILi8EEESH_EEENS5_IJSH_SC_EEEEEEEvNS4_8identityES11_S1B_vS1C_EENS_8epilogue10collective6detail29Sm90TmaWarpSpecializedAdapterINS1F_15DefaultEpilogueISJ_SK_SK_NS1E_6thread17LinearCombinationISJ_Li1EffLNS1J_9ScaleType4KindE0ELNS_15FloatRoundStyleE2ESJ_EENS1_15EpilogueDefaultEEEEEvvEEEEvNT_6ParamsE,@function
        .size           _ZN7cutlass13device_kernelINS_4gemm6kernel13GemmUniversalIN4cute5tupleIJiiiiEEENS1_10collective13CollectiveMmaINS1_37MainloopSm90TmaGmmaWarpSpecializedFP8ILi3ENS5_IJNS4_1CILi2EEESB_NSA_ILi1EEEEEENS1_35KernelTmaWarpSpecializedCooperativeEEENS5_IJNSA_ILi256EEENSA_ILi128EEESH_EEENS_12float_e4m3_tENS5_IJlSC_lEEESJ_SK_NS4_8TiledMMAINS4_8MMA_AtomIJNS4_4SM904GMMA31MMA_64x128x32_F32E4M3E4M3_SS_TNILNSO_7ScaleInE1ELSQ_1EEEEEENS4_6LayoutINS5_IJSB_SC_SC_EEENS5_IJSC_NSA_ILi0EEESV_EEEEENS5_IJNS4_10UnderscoreESY_SY_EEEEENS4_23SM90_TMA_LOAD_MULTICASTENS4_14ComposedLayoutINS4_7SwizzleILi3ELi4ELi3EEENS4_18smem_ptr_flag_bitsILi8EEENST_INS5_IJNSA_ILi8EEESH_EEENS5_IJSH_SC_EEEEEEEvNS4_8identityES11_S1B_vS1C_EENS_8epilogue10collective6detail29Sm90TmaWarpSpecializedAdapterINS1F_15DefaultEpilogueISJ_SK_SK_NS1E_6thread17LinearCombinationISJ_Li1EffLNS1J_9ScaleType4KindE0ELNS_15FloatRoundStyleE2ESJ_EENS1_15EpilogueDefaultEEEEEvvEEEEvNT_6ParamsE,(.L_x_332 - _ZN7cutlass13device_kernelINS_4gemm6kernel13GemmUniversalIN4cute5tupleIJiiiiEEENS1_10collective13CollectiveMmaINS1_37MainloopSm90TmaGmmaWarpSpecializedFP8ILi3ENS5_IJNS4_1CILi2EEESB_NSA_ILi1EEEEEENS1_35KernelTmaWarpSpecializedCooperativeEEENS5_IJNSA_ILi256EEENSA_ILi128EEESH_EEENS_12float_e4m3_tENS5_IJlSC_lEEESJ_SK_NS4_8TiledMMAINS4_8MMA_AtomIJNS4_4SM904GMMA31MMA_64x128x32_F32E4M3E4M3_SS_TNILNSO_7ScaleInE1ELSQ_1EEEEEENS4_6LayoutINS5_IJSB_SC_SC_EEENS5_IJSC_NSA_ILi0EEESV_EEEEENS5_IJNS4_10UnderscoreESY_SY_EEEEENS4_23SM90_TMA_LOAD_MULTICASTENS4_14ComposedLayoutINS4_7SwizzleILi3ELi4ELi3EEENS4_18smem_ptr_flag_bitsILi8EEENST_INS5_IJNSA_ILi8EEESH_EEENS5_IJSH_SC_EEEEEEEvNS4_8identityES11_S1B_vS1C_EENS_8epilogue10collective6detail29Sm90TmaWarpSpecializedAdapterINS1F_15DefaultEpilogueISJ_SK_SK_NS1E_6thread17LinearCombinationISJ_Li1EffLNS1J_9ScaleType4KindE0ELNS_15FloatRoundStyleE2ESJ_EENS1_15EpilogueDefaultEEEEEvvEEEEvNT_6ParamsE)
        .other          _ZN7cutlass13device_kernelINS_4gemm6kernel13GemmUniversalIN4cute5tupleIJiiiiEEENS1_10collective13CollectiveMmaINS1_37MainloopSm90TmaGmmaWarpSpecializedFP8ILi3ENS5_IJNS4_1CILi2EEESB_NSA_ILi1EEEEEENS1_35KernelTmaWarpSpecializedCooperativeEEENS5_IJNSA_ILi256EEENSA_ILi128EEESH_EEENS_12float_e4m3_tENS5_IJlSC_lEEESJ_SK_NS4_8TiledMMAINS4_8MMA_AtomIJNS4_4SM904GMMA31MMA_64x128x32_F32E4M3E4M3_SS_TNILNSO_7ScaleInE1ELSQ_1EEEEEENS4_6LayoutINS5_IJSB_SC_SC_EEENS5_IJSC_NSA_ILi0EEESV_EEEEENS5_IJNS4_10UnderscoreESY_SY_EEEEENS4_23SM90_TMA_LOAD_MULTICASTENS4_14ComposedLayoutINS4_7SwizzleILi3ELi4ELi3EEENS4_18smem_ptr_flag_bitsILi8EEENST_INS5_IJNSA_ILi8EEESH_EEENS5_IJSH_SC_EEEEEEEvNS4_8identityES11_S1B_vS1C_EENS_8epilogue10collective6detail29Sm90TmaWarpSpecializedAdapterINS1F_15DefaultEpilogueISJ_SK_SK_NS1E_6thread17LinearCombinationISJ_Li1EffLNS1J_9ScaleType4KindE0ELNS_15FloatRoundStyleE2ESJ_EENS1_15EpilogueDefaultEEEEEvvEEEEvNT_6ParamsE,@"STO_CUDA_ENTRY STV_DEFAULT"
_ZN7cutlass13device_kernelINS_4gemm6kernel13GemmUniversalIN4cute5tupleIJiiiiEEENS1_10collective13CollectiveMmaINS1_37MainloopSm90TmaGmmaWarpSpecializedFP8ILi3ENS5_IJNS4_1CILi2EEESB_NSA_ILi1EEEEEENS1_35KernelTmaWarpSpecializedCooperativeEEENS5_IJNSA_ILi256EEENSA_ILi128EEESH_EEENS_12float_e4m3_tENS5_IJlSC_lEEESJ_SK_NS4_8TiledMMAINS4_8MMA_AtomIJNS4_4SM904GMMA31MMA_64x128x32_F32E4M3E4M3_SS_TNILNSO_7ScaleInE1ELSQ_1EEEEEENS4_6LayoutINS5_IJSB_SC_SC_EEENS5_IJSC_NSA_ILi0EEESV_EEEEENS5_IJNS4_10UnderscoreESY_SY_EEEEENS4_23SM90_TMA_LOAD_MULTICASTENS4_14ComposedLayoutINS4_7SwizzleILi3ELi4ELi3EEENS4_18smem_ptr_flag_bitsILi8EEENST_INS5_IJNSA_ILi8EEESH_EEENS5_IJSH_SC_EEEEEEEvNS4_8identityES11_S1B_vS1C_EENS_8epilogue10collective6detail29Sm90TmaWarpSpecializedAdapterINS1F_15DefaultEpilogueISJ_SK_SK_NS1E_6thread17LinearCombinationISJ_Li1EffLNS1J_9ScaleType4KindE0ELNS_15FloatRoundStyleE2ESJ_EENS1_15EpilogueDefaultEEEEEvvEEEEvNT_6ParamsE:
[----:B------:R-:W0:Y:S02]  /*0000*/  LDC R1, c[0x0][0x28] ;  /* 0x00000a00ff017b82 */ /* 0x000e240000000800 */
[----:B0-----:R-:W-:Y:S01]  /*0010*/  VIADD R1, R1, 0xffffff08 ;  /* 0xffffff0801017836 */ /* 0x001fe20000000000 */
[----:B------:R-:W0:Y:S01]  /*0020*/  S2R R4, SR_TID.X ;  /* 0x0000000000047919 */ /* 0x000e220000002100 */
[----:B------:R-:W-:Y:S01]  /*0030*/  ELECT P0, URZ, PT ;  /* 0x00000000003f782f */ /* 0x000fe20003800000 */
[----:B------:R-:W-:Y:S01]  /*0040*/  BSSY B0, `(.L_x_0) ;  /* 0x0000015000007945 */ /* 0x000fe20003800000 */
[--C-:B0-----:R-:W-:Y:S02]  /*0050*/  SHF.R.U32.HI R0, RZ, 0x5, R4.reuse ;  /* 0x00000005ff007819 */ /* 0x101fe40000011604 */
[----:B------:R-:W-:-:S03]  /*0060*/  SHF.R.U32.HI R2, RZ, 0x7, R4 ;  /* 0x00000007ff027819 */ /* 0x000fc60000011604 */
[----:B------:R-:W0:Y:S04]  /*0070*/  SHFL.IDX PT, R3, R0, RZ, 0x1f ;  /* 0x00001fff00037589 */ /* 0x000e2800000e0000 */
[----:B------:R-:W1:Y:S01]  /*0080*/  SHFL.IDX PT, R2, R2, RZ, 0x1f ;  /* 0x00001fff02027589 */ /* 0x000e6200000e0000 */
[----:B0-----:R-:W-:Y:S02]  /*0090*/  R2UR UR4, R3 ;  /* 0x00000000030472ca */ /* 0x001fe400000e0000 */
[----:B-1----:R-:W-:-:S11]  /*00a0*/  R2UR UR6, R2 ;  /* 0x00000000020672ca */ /* 0x002fd600000e0000 */
[----:B------:R-:W-:Y:S02]  /*00b0*/  USHF.R.S32.HI UR5, URZ, 0x1f, UR4 ;  /* 0x0000001f3f057899 */ /* 0x000fe40008011404 */
[----:B------:R-:W-:Y:S02]  /*00c0*/  ISETP.NE.OR P0, PT, RZ, UR4, !P0 ;  /* 0x00000004ff007c0c */ /* 0x000fe4000c705670 */
[----:B------:R-:W-:-:S04]  /*00d0*/  ULEA.HI UR5, UR5, UR4, URZ, 0x2 ;  /* 0x0000000405057291 */ /* 0x000fc8000f8f103f */
[----:B------:R-:W-:-:S04]  /*00e0*/  ULOP3.LUT UR5, UR5, 0xfffffffc, URZ, 0xc0, !UPT ;  /* 0xfffffffc05057892 */ /* 0x000fc8000f8ec03f */
[----:B------:R-:W-:-:S03]  /*00f0*/  UIADD3 UR8, UR4, -UR5, URZ ;  /* 0x8000000504087290 */ /* 0x000fc6000fffe03f */
[----:B------:R-:W-:Y:S09]  /*0100*/  @P0 BRA `(.L_x_1) ;  /* 0x0000000000200947 */ /* 0x000ff20003800000 */
[----:B------:R-:W-:Y:S02]  /*0110*/  ULDC.64 UR4, c[0x0][0x198] ;  /* 0x0000660000047ab9 */ /* 0x000fe40000000a00 */
[----:B------:R-:W-:Y:S02]  /*0120*/  UIADD3 UR10, UP0, UR4, 0xf0, URZ ;  /* 0x000000f0040a7890 */ /* 0x000fe4000ff1e03f */
[----:B------:R-:W-:Y:S02]  /*0130*/  UIADD3 UR4, UP1, UR4, 0x1f0, URZ ;  /* 0x000001f004047890 */ /* 0x000fe4000ff3e03f */
[----:B------:R-:W-:Y:S02]  /*0140*/  UIADD3.X UR11, URZ, UR5, URZ, UP0, !UPT ;  /* 0x000000053f0b7290 */ /* 0x000fe400087fe43f */
[----:B------:R-:W-:-:S07]  /*0150*/  UIADD3.X UR5, URZ, UR5, URZ, UP1, !UPT ;  /* 0x000000053f057290 */ /* 0x000fce0008ffe43f */
[----:B------:R0:W-:Y:S02]  /*0160*/  UTMACCTL.PF [UR10] ;  /* 0x000000000a0079b9 */ /* 0x0001e40008040000 */
[----:B------:R0:W-:Y:S02]  /*0170*/  UTMACCTL.PF [UR4] ;  /* 0x00000000040079b9 */ /* 0x0001e40008040000 */
[----:B0-----:R-:W-:Y:S01]  /*0180*/  NOP ;  /* 0x0000000000007918 */ /* 0x001fe20000000000 */
.L_x_1:
[----:B------:R-:W-:Y:S05]  /*0190*/  BSYNC B0 ;  /* 0x0000000000007941 */ /* 0x000fea0003800000 */
.L_x_0:
[----:B------:R-:W0:Y:S01]  /*01a0*/  SHFL.IDX PT, R3, R0, RZ, 0x1f ;  /* 0x00001fff00037589 */ /* 0x000e2200000e0000 */
[----:B------:R-:W-:Y:S01]  /*01b0*/  UISETP.NE.AND UP0, UPT, UR8, 0x3, UPT ;  /* 0x000000030800788c */ /* 0x000fe2000bf05270 */
[----:B------:R-:W-:Y:S01]  /*01c0*/  ISETP.NE.AND P1, PT, RZ, UR6, PT ;  /* 0x00000006ff007c0c */ /* 0x000fe2000bf25270 */
[----:B------:R-:W-:Y:S02]  /*01d0*/  UIADD3 UR10, UR6, -0x1, URZ ;  /* 0xffffffff060a7890 */ /* 0x000fe4000fffe03f */
[----:B------:R-:W-:Y:S02]  /*01e0*/  UISETP.EQ.OR UP0, UPT, UR8, URZ, !UP0 ;  /* 0x0000003f0800728c */ /* 0x000fe4000c702670 */
[----:B------:R-:W-:Y:S02]  /*01f0*/  UISETP.GE.U32.AND UP1, UPT, UR10, 0x2, UPT ;  /* 0x000000020a00788c */ /* 0x000fe4000bf26070 */
[----:B------:R-:W-:-:S04]  /*0200*/  UISETP.EQ.AND UP0, UPT, UR6, URZ, UP0 ;  /* 0x0000003f0600728c */ /* 0x000fc80008702270 */
[----:B------:R-:W-:-:S04]  /*0210*/  USEL UR13, URZ, 0x1, !UP0 ;  /* 0x000000013f0d7887 */ /* 0x000fc8000c000000 */
[----:B------:R-:W-:Y:S01]  /*0220*/  USEL UR13, UR13, 0x2, UP1 ;  /* 0x000000020d0d7887 */ /* 0x000fe20008800000 */
[----:B0-----:R-:W-:-:S13]  /*0230*/  ISETP.NE.AND P0, PT, R3, RZ, PT ;  /* 0x000000ff0300720c */ /* 0x001fda0003f05270 */
[----:B------:R-:W-:Y:S05]  /*0240*/  @P0 BRA `(.L_x_2) ;  /* 0x0000000000500947 */ /* 0x000fea0003800000 */
[----:B------:R-:W0:Y:S01]  /*0250*/  S2UR UR9, SR_CgaCtaId ;  /* 0x00000000000979c3 */ /* 0x000e220000008800 */
[----:B------:R-:W-:Y:S01]  /*0260*/  UMOV UR4, 0x400 ;  /* 0x0000040000047882 */ /* 0x000fe20000000000 */
[----:B------:R-:W-:Y:S01]  /*0270*/  UMOV UR5, 0x1 ;  /* 0x0000000100057882 */ /* 0x000fe20000000000 */
[----:B------:R-:W-:Y:S01]  /*0280*/  UMOV UR6, 0x6 ;  /* 0x0000000600067882 */ /* 0x000fe20000000000 */
[----:B------:R-:W-:Y:S01]  /*0290*/  ELECT P0, URZ, PT ;  /* 0x00000000003f782f */ /* 0x000fe20003800000 */
[----:B------:R-:W-:-:S04]  /*02a0*/  UIADD3 UR6, -UR6, 0x100000, URZ ;  /* 0x0010000006067890 */ /* 0x000fc8000fffe13f */
[----:B------:R-:W-:Y:S02]  /*02b0*/  USHF.L.U32 UR7, UR6, 0xb, URZ ;  /* 0x0000000b06077899 */ /* 0x000fe4000800063f */
[----:B------:R-:W-:Y:S02]  /*02c0*/  USHF.L.U32 UR6, UR6, 0x1, URZ ;  /* 0x0000000106067899 */ /* 0x000fe4000800063f */
[----:B0-----:R-:W-:Y:S02]  /*02d0*/  ULEA UR9, UR9, UR4, 0x18 ;  /* 0x0000000409097291 */ /* 0x001fe4000f8ec03f */
[----:B------:R-:W-:-:S04]  /*02e0*/  UIADD3 UR4, -UR5, 0x100000, URZ ;  /* 0x0010000005047890 */ /* 0x000fc8000fffe13f */
[----:B------:R-:W-:Y:S02]  /*02f0*/  USHF.L.U32 UR5, UR4, 0xb, URZ ;  /* 0x0000000b04057899 */ /* 0x000fe4000800063f */
[----:B------:R-:W-:Y:S01]  /*0300*/  USHF.L.U32 UR4, UR4, 0x1, URZ ;  /* 0x0000000104047899 */ /* 0x000fe2000800063f */
[----:B------:R-:W0:Y:S11]  /*0310*/  FENCE.VIEW.ASYNC.S ;  /* 0x00000000000073c6 */ /* 0x000e360000000000 */
[----:B0-----:R0:W1:Y:S01]  /*0320*/  SYNCS.EXCH.64 URZ, [UR9], UR4 ;  /* 0x00000004093f75b2 */ /* 0x0010620008000100 */
[----:B------:R0:W2:Y:S01]  /*0330*/  SYNCS.EXCH.64 URZ, [UR9+0x18], UR6 ;  /* 0x00001806093f75b2 */ /* 0x0000a20008000100 */
[----:B------:R0:W3:Y:S01]  /*0340*/  SYNCS.EXCH.64 URZ, [UR9+0x8], UR4 ;  /* 0x00000804093f75b2 */ /* 0x0000e20008000100 */
[----:B------:R0:W4:Y:S01]  /*0350*/  SYNCS.EXCH.64 URZ, [UR9+0x20], UR6 ;  /* 0x00002006093f75b2 */ /* 0x0001220008000100 */
[----:B------:R0:W0:Y:S01]  /*0360*/  SYNCS.EXCH.64 URZ, [UR9+0x10], UR4 ;  /* 0x00001004093f75b2 */ /* 0x0000220008000100 */
[----:B------:R0:W0:Y:S01]  /*0370*/  SYNCS.EXCH.64 URZ, [UR9+0x28], UR6 ;  /* 0x00002806093f75b2 */ /* 0x0000220008000100 */
[----:B------:R-:W-:Y:S01]  /*0380*/  NOP ;  /* 0x0000000000007918 */ /* 0x000fe20000000000 */
.L_x_2:
[----:B------:R-:W-:Y:S01]  /*0390*/  SHF.R.S32.HI R2, RZ, 0x1f, R4 ;  /* 0x0000001fff027819 */ /* 0x000fe20000011404 */
[----:B------:R-:W5:Y:S01]  /*03a0*/  SHFL.IDX PT, R0, R0, RZ, 0x1f ;  /* 0x00001fff00007589 */ /* 0x000f6200000e0000 */
[----:B0-----:R-:W0:Y:S01]  /*03b0*/  S2UR UR9, SR_CTAID.X ;  /* 0x00000000000979c3 */ /* 0x001e220000002500 */
[----:B------:R-:W-:Y:S02]  /*03c0*/  ELECT P0, URZ, PT ;  /* 0x00000000003f782f */ /* 0x000fe40003800000 */
[----:B------:R-:W-:Y:S01]  /*03d0*/  LEA.HI R2, R2, R4, RZ, 0x7 ;  /* 0x0000000402027211 */ /* 0x000fe200078f38ff */
[----:B------:R-:W-:Y:S01]  /*03e0*/  ULDC UR4, c[0x0][0x150] ;  /* 0x0000540000047ab9 */ /* 0x000fe20000000800 */
[----:B------:R-:W-:Y:S01]  /*03f0*/  SHF.R.S32.HI R6, RZ, 0x1f, R3 ;  /* 0x0000001fff067819 */ /* 0x000fe20000011403 */
[----:B------:R-:W-:Y:S01]  /*0400*/  NOP ;  /* 0x0000000000007918 */ /* 0x000fe20000000000 */
[----:B------:R-:W-:Y:S01]  /*0410*/  LOP3.LUT R2, R2, 0xffffff80, RZ, 0xc0, !PT ;  /* 0xffffff8002027812 */ /* 0x000fe200078ec0ff */
[----:B------:R-:W-:Y:S01]  /*0420*/  NOP ;  /* 0x0000000000007918 */ /* 0x000fe20000000000 */
[----:B------:R-:W-:Y:S01]  /*0430*/  LEA.HI R6, R6, R3, RZ, 0x2 ;  /* 0x0000000306067211 */ /* 0x000fe200078f10ff */
[----:B------:R-:W1:Y:S02]  /*0440*/  LDC R8, c[0x0][0x144] ;  /* 0x00005100ff087b82 */ /* 0x000e640000000800 */
[----:B------:R-:W-:Y:S01]  /*0450*/  IMAD.IADD R4, R4, 0x1, -R2 ;  /* 0x0000000104047824 */ /* 0x000fe200078e0a02 */
[----:B------:R-:W-:Y:S01]  /*0460*/  LOP3.LUT R6, R6, 0x3ffffffc, RZ, 0xc0, !PT ;  /* 0x3ffffffc06067812 */ /* 0x000fe200078ec0ff */
[----:B------:R-:W2:Y:S03]  /*0470*/  S2R R2, SR_CTAID.Y ;  /* 0x0000000000027919 */ /* 0x000ea60000002600 */
[----:B------:R-:W-:Y:S01]  /*0480*/  SHF.R.S32.HI R5, RZ, 0x1f, R4 ;  /* 0x0000001fff057819 */ /* 0x000fe20000011404 */
[----:B------:R-:W-:Y:S01]  /*0490*/  IMAD.IADD R6, R3, 0x1, -R6 ;  /* 0x0000000103067824 */ /* 0x000fe200078e0a06 */
[----:B------:R-:W3:Y:S02]  /*04a0*/  LDC R11, c[0x0][0x148] ;  /* 0x00005200ff0b7b82 */ /* 0x000ee40000000800 */
[----:B------:R-:W-:-:S02]  /*04b0*/  LEA.HI R5, R5, R4, RZ, 0x3 ;  /* 0x0000000405057211 */ /* 0x000fc400078f18ff */
[----:B-----5:R-:W-:Y:S02]  /*04c0*/  ISETP.NE.OR P0, PT, R0, RZ, !P0 ;  /* 0x000000ff0000720c */ /* 0x020fe40004705670 */
[--C-:B------:R-:W-:Y:S02]  /*04d0*/  SHF.R.S32.HI R0, RZ, 0x3, R5.reuse ;  /* 0x00000003ff007819 */ /* 0x100fe40000011405 */
[----:B------:R-:W-:Y:S02]  /*04e0*/  SHF.R.S32.HI R5, RZ, 0x1f, R5 ;  /* 0x0000001fff057819 */ /* 0x000fe40000011405 */
[----:B0-----:R-:W-:Y:S02]  /*04f0*/  I2FP.F32.U32 R7, UR9 ;  /* 0x0000000900077c45 */ /* 0x001fe40008201000 */
[----:B------:R-:W-:-:S03]  /*0500*/  LEA.HI R5, R5, R0, RZ, 0x2 ;  /* 0x0000000005057211 */ /* 0x000fc600078f10ff */
[----:B------:R-:W-:Y:S01]  /*0510*/  FMUL R7, R7, UR4 ;  /* 0x0000000407077c20 */ /* 0x000fe20008400000 */
[----:B------:R-:W-:Y:S01]  /*0520*/  LOP3.LUT R5, R5, 0xfffffffc, RZ, 0xc0, !PT ;  /* 0xfffffffc05057812 */ /* 0x000fe200078ec0ff */
[----:B------:R-:W-:Y:S01]  /*0530*/  VOTEU.ALL UP0, P0 ;  /* 0x00000000003f7886 */ /* 0x000fe20000000000 */
[----:B------:R-:W-:Y:S01]  /*0540*/  ULDC UR4, c[0x0][0x154] ;  /* 0x0000550000047ab9 */ /* 0x000fe20000000800 */
[----:B------:R-:W-:Y:S02]  /*0550*/  VOTEU.ALL UP1, P0 ;  /* 0x00000000003f7886 */ /* 0x000fe40000020000 */
[----:B------:R-:W0:Y:S01]  /*0560*/  F2I.U32.TRUNC.NTZ R7, R7 ;  /* 0x0000000700077305 */ /* 0x000e22000020f000 */
[----:B------:R-:W-:Y:S01]  /*0570*/  IMAD.IADD R5, R0, 0x1, -R5 ;  /* 0x0000000100057824 */ /* 0x000fe200078e0a05 */
[----:B------:R-:W5:Y:S01]  /*0580*/  @!UP0 S2UR UR7, SR_CgaCtaId ;  /* 0x00000000000789c3 */ /* 0x000f620000008800 */
[----:B------:R-:W-:Y:S02]  /*0590*/  @!UP0 UMOV UR6, 0x400 ;  /* 0x0000040000068882 */ /* 0x000fe40000000000 */
[----:B------:R-:W-:Y:S01]  /*05a0*/  IMAD R5, R6, 0x4, R5 ;  /* 0x0000000406057824 */ /* 0x000fe200078e0205 */
[----:B--2---:R-:W-:-:S04]  /*05b0*/  I2FP.F32.U32 R9, R2 ;  /* 0x0000000200097245 */ /* 0x004fc80000201000 */
[----:B------:R-:W-:Y:S01]  /*05c0*/  LEA.HI R0, R5, R5, RZ, 0x1 ;  /* 0x0000000505007211 */ /* 0x000fe200078f08ff */
[----:B------:R-:W-:Y:S01]  /*05d0*/  FMUL R9, R9, UR4 ;  /* 0x0000000409097c20 */ /* 0x000fe20008400000 */
[----:B------:R-:W-:Y:S02]  /*05e0*/  UMOV UR4, 0x20 ;  /* 0x0000002000047882 */ /* 0x000fe40000000000 */
[----:B------:R-:W-:Y:S01]  /*05f0*/  LOP3.LUT R6, R0, 0xfffffffe, RZ, 0xc0, !PT ;  /* 0xfffffffe00067812 */ /* 0x000fe200078ec0ff */
[----:B0-----:R-:W-:Y:S01]  /*0600*/  IMAD.MOV R13, RZ, RZ, -R7 ;  /* 0x000000ffff0d7224 */ /* 0x001fe200078e0a07 */
[----:B------:R-:W-:-:S04]  /*0610*/  @!UP0 UIADD3 UR4, -UR4, 0x100000, URZ ;  /* 0x0010000004048890 */ /* 0x000fc8000fffe13f */
[----:B------:R-:W-:Y:S02]  /*0620*/  @!UP0 USHF.L.U32 UR5, UR4, 0xb, URZ ;  /* 0x0000000b04058899 */ /* 0x000fe4000800063f */
[----:B------:R-:W-:Y:S01]  /*0630*/  @!UP0 USHF.L.U32 UR4, UR4, 0x1, URZ ;  /* 0x0000000104048899 */ /* 0x000fe2000800063f */
[----:B------:R-:W0:Y:S01]  /*0640*/  F2I.U32.TRUNC.NTZ R9, R9 ;  /* 0x0000000900097305 */ /* 0x000e22000020f000 */
[----:B-1----:R-:W-:Y:S02]  /*0650*/  IMAD R0, R8, R13, UR9 ;  /* 0x0000000908007e24 */ /* 0x002fe4000f8e020d */
[C---:B------:R-:W-:Y:S02]  /*0660*/  IMAD.IADD R7, R5.reuse, 0x1, -R6 ;  /* 0x0000000105077824 */ /* 0x040fe400078e0a06 */
[----:B------:R-:W-:-:S03]  /*0670*/  IMAD.SHL.U32 R6, R5, 0x4, RZ ;  /* 0x0000000405067824 */ /* 0x000fc600078e00ff */
[----:B------:R-:W-:Y:S01]  /*0680*/  ISETP.NE.AND P2, PT, R7, R0, PT ;  /* 0x000000000700720c */ /* 0x000fe20003f45270 */
[----:B-----5:R-:W-:Y:S01]  /*0690*/  @!UP0 ULEA UR6, UR7, UR6, 0x18 ;  /* 0x0000000607068291 */ /* 0x020fe2000f8ec03f */
[----:B------:R-:W-:Y:S01]  /*06a0*/  LOP3.LUT R10, R5, 0xc, R6, 0x78, !PT ;  /* 0x0000000c050a7812 */ /* 0x000fe200078e7806 */
[----:B------:R-:W1:Y:S01]  /*06b0*/  LDC R7, c[0x0][0x140] ;  /* 0x00005000ff077b82 */ /* 0x000e620000000800 */
[----:B------:R-:W-:Y:S01]  /*06c0*/  VOTEU.ALL UP0, P0 ;  /* 0x00000000003f7886 */ /* 0x000fe20000000000 */
[----:B------:R-:W-:Y:S01]  /*06d0*/  LOP3.LUT P0, RZ, R4, 0x7, RZ, 0xc0, !PT ;  /* 0x0000000704ff7812 */ /* 0x000fe2000780c0ff */
[----:B0-----:R-:W-:Y:S01]  /*06e0*/  IMAD.MOV R12, RZ, RZ, -R9 ;  /* 0x000000ffff0c7224 */ /* 0x001fe200078e0a09 */
[----:B------:R0:W-:Y:S01]  /*06f0*/  STL [R1+0x74], R10 ;  /* 0x0000740a01007387 */ /* 0x0001e20000100800 */
[----:B------:R-:W-:Y:S01]  /*0700*/  IMAD.MOV.U32 R4, RZ, RZ, 0x1 ;  /* 0x00000001ff047424 */ /* 0x000fe200078e00ff */
[----:B------:R-:W-:Y:S01]  /*0710*/  ISETP.LT.U32.AND P0, PT, R10, 0x4, !P0 ;  /* 0x000000040a00780c */ /* 0x000fe20004701070 */
[----:B---3--:R-:W-:-:S03]  /*0720*/  IMAD R6, R11, R12, R2 ;  /* 0x0000000c0b067224 */ /* 0x008fc600078e0202 */
[----:B------:R-:W-:Y:S01]  /*0730*/  @P2 LEA.HI R5, R10, R10, RZ, 0x1 ;  /* 0x0000000a0a052211 */ /* 0x000fe200078f08ff */
[----:B------:R-:W2:Y:S02]  /*0740*/  FENCE.VIEW.ASYNC.S ;  /* 0x00000000000073c6 */ /* 0x000ea40000000000 */
[----:B--2---:R0:W2:Y:S01]  /*0750*/  @!UP0 SYNCS.EXCH.64 URZ, [UR6+0x40], UR4 ;  /* 0x00004004063f85b2 */ /* 0x0040a20008000100 */
[----:B------:R-:W-:-:S04]  /*0760*/  @P2 SHF.R.S32.HI R5, RZ, 0x1, R5 ;  /* 0x00000001ff052819 */ /* 0x000fc80000011405 */
[----:B------:R-:W-:Y:S02]  /*0770*/  @P2 ISETP.NE.AND P3, PT, R5, R6, PT ;  /* 0x000000060500220c */ /* 0x000fe40003f65270 */
[----:B------:R-:W-:Y:S02]  /*0780*/  SEL R5, RZ, 0x1, !P0 ;  /* 0x00000001ff057807 */ /* 0x000fe40004000000 */
[----:B------:R-:W-:Y:S02]  /*0790*/  @P2 SEL R4, RZ, 0x1, P3 ;  /* 0x00000001ff042807 */ /* 0x000fe40001800000 */
[----:B-1----:R-:W-:Y:S02]  /*07a0*/  ISETP.EQ.U32.AND P5, PT, R7, 0x1, PT ;  /* 0x000000010700780c */ /* 0x002fe40003fa2070 */
[----:B------:R-:W-:Y:S01]  /*07b0*/  LOP3.LUT R4, R4, R5, RZ, 0xc0, !PT ;  /* 0x0000000504047212 */ /* 0x000fe200078ec0ff */
[----:B------:R0:W1:Y:S01]  /*07c0*/  @!UP1 SYNCS.EXCH.64 URZ, [UR6+0x48], UR4 ;  /* 0x00004804063f95b2 */ /* 0x0000620008000100 */
[----:B------:R-:W-:-:S03]  /*07d0*/  NOP ;  /* 0x0000000000007918 */ /* 0x000fc60000000000 */
[----:B------:R0:W-:Y:S06]  /*07e0*/  STL [R1+0x70], R4 ;  /* 0x0000700401007387 */ /* 0x0001ec0000100800 */
[----:B--2---:R-:W-:Y:S05]  /*07f0*/  @!P5 BRA `(.L_x_3) ;  /* 0x000000000008d947 */ /* 0x004fea0003800000 */
[----:B-1--4-:R-:W-:Y:S01]  /*0800*/  UCGABAR_ARV ;  /* 0x00000000000079c7 */ /* 0x012fe20008000000 */
[----:B------:R-:W-:Y:S05]  /*0810*/  BRA `(.L_x_4) ;  /* 0x0000000000047947 */ /* 0x000fea0003800000 */
.L_x_3:
[----:B-1--4-:R-:W-:Y:S01]  /*0820*/  NOP ;  /* 0x0000000000007918 */ /* 0x012fe20000000000 */
.L_x_4:
[----:B------:R-:W1:Y:S01]  /*0830*/  LDC R3, c[0x0][0x65c] ;  /* 0x00019700ff037b82 */ /* 0x000e620000000800 */
[----:B0-----:R-:W-:Y:S02]  /*0840*/  IMAD.U32 R4, RZ, RZ, UR9 ;  /* 0x00000009ff047e24 */ /* 0x001fe4000f8e00ff */
[----:B------:R-:W-:Y:S01]  /*0850*/  IMAD.MOV.U32 R5, RZ, RZ, RZ ;  /* 0x000000ffff057224 */ /* 0x000fe200078e00ff */
[----:B-1----:R-:W-:-:S13]  /*0860*/  ISETP.NE.AND P4, PT, R3, 0x1, PT ;  /* 0x000000010300780c */ /* 0x002fda0003f85270 */
[----:B------:R-:W0:Y:S01]  /*0870*/  @P4 LDC R7, c[0x0][0x10] ;  /* 0x00000400ff074b82 */ /* 0x000e220000000800 */
[----:B------:R-:W-:Y:S02]  /*0880*/  @P4 IMAD.MOV.U32 R3, RZ, RZ, RZ ;  /* 0x000000ffff034224 */ /* 0x000fe400078e00ff */
[----:B------:R-:W-:-:S05]  /*0890*/  @P4 IMAD.MOV.U32 R13, RZ, RZ, RZ ;  /* 0x000000ffff0d4224 */ /* 0x000fca00078e00ff */
[----:B------:R-:W1:Y:S01]  /*08a0*/  @!P4 LDC R9, c[0x0][0xc] ;  /* 0x00000300ff09cb82 */ /* 0x000e620000000800 */
[----:B0-----:R-:W-:-:S04]  /*08b0*/  @P4 IMAD.WIDE.U32 R6, R7, UR9, R2 ;  /* 0x0000000907064c25 */ /* 0x001fc8000f8e0002 */
[----:B------:R-:W-:Y:S02]  /*08c0*/  @P4 IMAD.MOV.U32 R19, RZ, RZ, R6 ;  /* 0x000000ffff134224 */ /* 0x000fe400078e0006 */
[----:B------:R-:W-:Y:S02]  /*08d0*/  @P4 IMAD.IADD R23, R7, 0x1, R13 ;  /* 0x0000000107174824 */ /* 0x000fe400078e020d */
[----:B-1----:R-:W-:-:S04]  /*08e0*/  @!P4 IMAD.WIDE.U32 R4, R2, R9, R4 ;  /* 0x000000090204c225 */ /* 0x002fc800078e0004 */
[----:B------:R-:W-:Y:S02]  /*08f0*/  @!P4 IMAD.MOV.U32 R19, RZ, RZ, R4 ;  /* 0x000000ffff13c224 */ /* 0x000fe400078e0004 */
[----:B------:R-:W-:-:S03]  /*0900*/  @!P4 IMAD.MOV.U32 R23, RZ, RZ, R5 ;  /* 0x000000ffff17c224 */ /* 0x000fc600078e0005 */
[----:B------:R0:W-:Y:S04]  /*0910*/  STL [R1+0x7c], R19 ;  /* 0x00007c1301007387 */ /* 0x0001e80000100800 */
[----:B------:R0:W-:Y:S01]  /*0920*/  STL [R1+0x78], R23 ;  /* 0x0000781701007387 */ /* 0x0001e20000100800 */
[----:B------:R-:W-:Y:S05]  /*0930*/  @!P5 BRA `(.L_x_5) ;  /* 0x00000000000cd947 */ /* 0x000fea0003800000 */
[----:B------:R-:W-:Y:S01]  /*0940*/  UCGABAR_WAIT ;  /* 0x0000000000007dc7 */ /* 0x000fe20008000000 */
[----:B------:R-:W-:Y:S01]  /*0950*/  CCTL.IVALL ;  /* 0x00000000ff00798f */ /* 0x000fe20002000000 */
[----:B------:R-:W-:Y:S05]  /*0960*/  BRA `(.L_x_6) ;  /* 0x0000000000047947 */ /* 0x000fea0003800000 */
.L_x_5:
[----:B------:R-:W-:Y:S06]  /*0970*/  BAR.SYNC.DEFER_BLOCKING 0x0 ;  /* 0x0000000000007b1d */ /* 0x000fec0000010000 */
.L_x_6:
[----:B------:R-:W-:Y:S05]  /*0980*/  @!P1 BRA `(.L_x_7) ;  /* 0x000000e400a09947 */ /* 0x000fea0003800000 */
[----:B------:R-:W-:-:S06]  /*0990*/  UISETP.GT.U32.AND UP0, UPT, UR10, 0x1, UPT ;  /* 0x000000010a00788c */ /* 0x000fcc000bf04070 */
[----:B------:R-:W-:-:S13]  /*09a0*/  PLOP3.LUT P0, PT, PT, PT, UP0, 0x80, 0x0 ;  /* 0x000000000000781c */ /* 0x000fda0003f0f008 */
[----:B------:R-:W-:Y:S05]  /*09b0*/  @P0 EXIT ;  /* 0x000000000000094d */ /* 0x000fea0003800000 */
[----:B------:R-:W-:Y:S01]  /*09c0*/  IMAD.MOV.U32 R6, RZ, RZ, -0x1 ;  /* 0xffffffffff067424 */ /* 0x000fe200078e00ff */
[----:B------:R-:W-:Y:S01]  /*09d0*/  ULDC.64 UR4, c[0x0][0x650] ;  /* 0x0001940000047ab9 */ /* 0x000fe20000000a00 */
[----:B------:R-:W-:Y:S01]  /*09e0*/  IMAD.MOV.U32 R5, RZ, RZ, -0x1 ;  /* 0xffffffffff057424 */ /* 0x000fe200078e00ff */
[----:B------:R-:W-:Y:S01]  /*09f0*/  ISETP.GE.U32.AND P0, PT, R19, UR4, PT ;  /* 0x0000000413007c0c */ /* 0x000fe2000bf06070 */
[----:B------:R-:W-:Y:S01]  /*0a00*/  UMOV UR12, 0xffffffff ;  /* 0xffffffff000c7882 */ /* 0x000fe20000000000 */
[----:B------:R1:W-:Y:S01]  /*0a10*/  STL [R1+0x84], R6 ;  /* 0x0000840601007387 */ /* 0x0003e20000100800 */
[----:B------:R-:W-:Y:S02]  /*0a20*/  PRMT R4, RZ, 0x7610, R4 ;  /* 0x00007610ff047816 */ /* 0x000fe40000000004 */
[----:B------:R-:W-:Y:S01]  /*0a30*/  ISETP.GE.U32.AND.EX P0, PT, R23, UR5, PT, P0 ;  /* 0x0000000517007c0c */ /* 0x000fe2000bf06100 */
[----:B------:R1:W-:-:S12]  /*0a40*/  STL [R1+0x80], R5 ;  /* 0x0000800501007387 */ /* 0x0003d80000100800 */
[----:B-1----:R-:W-:Y:S05]  /*0a50*/  @P0 BRA `(.L_x_8) ;  /* 0x0000000400380947 */ /* 0x002fea0003800000 */
[----:B------:R-:W1:Y:S01]  /*0a60*/  LDC.64 R14, c[0x0][0x628] ;  /* 0x00018a00ff0e7b82 */ /* 0x000e620000000a00 */
[----:B------:R-:W-:Y:S02]  /*0a70*/  IMAD.MOV.U32 R4, RZ, RZ, R19 ;  /* 0x000000ffff047224 */ /* 0x000fe400078e0013 */
[----:B------:R-:W-:-:S05]  /*0a80*/  IMAD.MOV.U32 R5, RZ, RZ, R23 ;  /* 0x000000ffff057224 */ /* 0x000fca00078e0017 */
[----:B------:R-:W2:Y:S08]  /*0a90*/  LDC R10, c[0x0][0x630] ;  /* 0x00018c00ff0a7b82 */ /* 0x000eb00000000800 */
[----:B------:R-:W3:Y:S01]  /*0aa0*/  LDC.64 R16, c[0x0][0x620] ;  /* 0x00018800ff107b82 */ /* 0x000ee20000000a00 */
[----:B-1----:R-:W-:-:S04]  /*0ab0*/  ISETP.NE.U32.AND P0, PT, R14, RZ, PT ;  /* 0x000000ff0e00720c */ /* 0x002fc80003f05070 */
[----:B------:R-:W-:-:S13]  /*0ac0*/  ISETP.NE.AND.EX P0, PT, R15, RZ, PT, P0 ;  /* 0x000000ff0f00720c */ /* 0x000fda0003f05300 */
[----:B--23--:R-:W-:Y:S05]  /*0ad0*/  @!P0 BRA `(.L_x_9) ;  /* 0x0000000000288947 */ /* 0x00cfea0003800000 */
[----:B------:R-:W1:Y:S02]  /*0ae0*/  LDC R9, c[0x0][0x634] ;  /* 0x00018d00ff097b82 */ /* 0x000e640000000800 */
[----:B-1----:R-:W-:-:S05]  /*0af0*/  IADD3 R9, P0, R19, R9, RZ ;  /* 0x0000000913097210 */ /* 0x002fca0007f1e0ff */
[----:B------:R-:W-:-:S04]  /*0b00*/  IMAD.X R13, RZ, RZ, R23, P0 ;  /* 0x000000ffff0d7224 */ /* 0x000fc800000e0617 */
[----:B------:R-:W-:-:S04]  /*0b10*/  IMAD.WIDE.U32 R4, R13, R14, RZ ;  /* 0x0000000e0d047225 */ /* 0x000fc800078e00ff */
[----:B------:R-:W-:-:S04]  /*0b20*/  IMAD.WIDE.U32 R6, P0, R9, R15, R4 ;  /* 0x0000000f09067225 */ /* 0x000fc80007800004 */
[----:B------:R-:W-:-:S04]  /*0b30*/  IMAD.WIDE.U32 R4, R9, R14, RZ ;  /* 0x0000000e09047225 */ /* 0x000fc800078e00ff */
[----:B------:R-:W-:Y:S01]  /*0b40*/  IMAD.X R9, RZ, RZ, RZ, P0 ;  /* 0x000000ffff097224 */ /* 0x000fe200000e06ff */
[----:B------:R-:W-:Y:S01]  /*0b50*/  IADD3 RZ, P0, R5, R6, RZ ;  /* 0x0000000605ff7210 */ /* 0x000fe20007f1e0ff */
[----:B------:R-:W-:-:S04]  /*0b60*/  IMAD.MOV.U32 R8, RZ, RZ, R7 ;  /* 0x000000ffff087224 */ /* 0x000fc800078e0007 */
[----:B------:R-:W-:-:S08]  /*0b70*/  IMAD.WIDE.U32.X R4, R13, R15, R8, P0 ;  /* 0x0000000f0d047225 */ /* 0x000fd000000e0408 */
.L_x_9:
[----:B------:R-:W1:Y:S01]  /*0b80*/  LDC.64 R20, c[0x0][0x640] ;  /* 0x00019000ff147b82 */ /* 0x000e620000000a00 */
[-C--:B------:R-:W-:Y:S01]  /*0b90*/  SHF.R.U64 R22, R4, R10.reuse, R5 ;  /* 0x0000000a04167219 */ /* 0x080fe20000001205 */
[----:B------:R-:W-:Y:S01]  /*0ba0*/  IMAD.MOV.U32 R4, RZ, RZ, R19 ;  /* 0x000000ffff047224 */ /* 0x000fe200078e0013 */
[----:B------:R-:W-:Y:S01]  /*0bb0*/  SHF.R.U32.HI R3, RZ, R10, R5 ;  /* 0x0000000aff037219 */ /* 0x000fe20000011605 */
[----:B------:R-:W-:Y:S01]  /*0bc0*/  IMAD.MOV.U32 R5, RZ, RZ, R23 ;  /* 0x000000ffff057224 */ /* 0x000fe200078e0017 */
[----:B------:R-:W-:Y:S01]  /*0bd0*/  IADD3 R7, P0, RZ, -R22, RZ ;  /* 0x80000016ff077210 */ /* 0x000fe20007f1e0ff */
[----:B0-----:R-:W-:Y:S02]  /*0be0*/  IMAD R23, R11, R12, R2 ;  /* 0x0000000c0b177224 */ /* 0x001fe400078e0202 */
[----:B------:R-:W0:Y:S01]  /*0bf0*/  LDC R8, c[0x0][0x618] ;  /* 0x00018600ff087b82 */ /* 0x000e220000000800 */
[----:B------:R-:W-:Y:S02]  /*0c00*/  IMAD.MOV.U32 R11, RZ, RZ, 0x1 ;  /* 0x00000001ff0b7424 */ /* 0x000fe400078e00ff */
[----:B------:R-:W-:-:S02]  /*0c10*/  IMAD.X R3, RZ, RZ, ~R3, P0 ;  /* 0x000000ffff037224 */ /* 0x000fc400000e0e03 */
[----:B------:R-:W-:-:S03]  /*0c20*/  IMAD.WIDE.U32 R4, R7, R16, R4 ;  /* 0x0000001007047225 */ /* 0x000fc600078e0004 */
[----:B------:R-:W2:Y:S01]  /*0c30*/  LDC R14, c[0x0][0x608] ;  /* 0x00018200ff0e7b82 */ /* 0x000ea20000000800 */
[----:B------:R-:W-:-:S04]  /*0c40*/  IMAD R6, R3, R16, RZ ;  /* 0x0000001003067224 */ /* 0x000fc800078e02ff */
[----:B------:R-:W-:-:S03]  /*0c50*/  IMAD R3, R7, R17, R6 ;  /* 0x0000001107037224 */ /* 0x000fc600078e0206 */
[----:B------:R-:W3:Y:S01]  /*0c60*/  LDC R18, c[0x0][0x658] ;  /* 0x00019600ff127b82 */ /* 0x000ee20000000800 */
[----:B------:R-:W-:Y:S01]  /*0c70*/  IMAD.IADD R3, R5, 0x1, R3 ;  /* 0x0000000105037824 */ /* 0x000fe200078e0203 */
[----:B-1----:R-:W-:Y:S01]  /*0c80*/  ISETP.NE.U32.AND P0, PT, R20, RZ, PT ;  /* 0x000000ff1400720c */ /* 0x002fe20003f05070 */
[----:B------:R-:W-:-:S03]  /*0c90*/  IMAD.MOV.U32 R5, RZ, RZ, -0x1 ;  /* 0xffffffffff057424 */ /* 0x000fc600078e00ff */
[----:B------:R-:W-:Y:S02]  /*0ca0*/  ISETP.NE.AND.EX P0, PT, R21, RZ, PT, P0 ;  /* 0x000000ff1500720c */ /* 0x000fe40003f05300 */
[----:B------:R-:W1:Y:S01]  /*0cb0*/  LDC R13, c[0x0][0x600] ;  /* 0x00018000ff0d7b82 */ /* 0x000e620000000800 */
[-CC-:B0-----:R-:W-:Y:S02]  /*0cc0*/  SHF.R.U64 R10, R4, R8.reuse, R3.reuse ;  /* 0x00000008040a7219 */ /* 0x181fe40000001203 */
[----:B------:R-:W-:-:S05]  /*0cd0*/  SHF.R.U32.HI R3, RZ, R8, R3 ;  /* 0x00000008ff037219 */ /* 0x000fca0000011603 */
[----:B------:R-:W0:Y:S01]  /*0ce0*/  LDC R15, c[0x0][0x648] ;  /* 0x00019200ff0f7b82 */ /* 0x000e220000000800 */
[-CC-:B--2---:R-:W-:Y:S02]  /*0cf0*/  SHF.R.U64 R19, R10, R14.reuse, R3.reuse ;  /* 0x0000000e0a137219 */ /* 0x184fe40000001203 */
[----:B------:R-:W-:-:S05]  /*0d00*/  SHF.R.U32.HI R3, RZ, R14, R3 ;  /* 0x0000000eff037219 */ /* 0x000fca0000011603 */
[----:B------:R-:W2:Y:S01]  /*0d10*/  LDC R17, c[0x0][0x638] ;  /* 0x00018e00ff117b82 */ /* 0x000ea20000000800 */
[-C--:B---3--:R-:W-:Y:S02]  /*0d20*/  SHF.L.U32 R2, R5, R18.reuse, RZ ;  /* 0x0000001205027219 */ /* 0x088fe400000006ff */
[--C-:B------:R-:W-:Y:S02]  /*0d30*/  SHF.R.U64 R12, R19, R18, R3.reuse ;  /* 0x00000012130c7219 */ /* 0x100fe40000001203 */
[----:B------:R-:W-:Y:S02]  /*0d40*/  LOP3.LUT R8, RZ, R2, RZ, 0x33, !PT ;  /* 0x00000002ff087212 */ /* 0x000fe400078e33ff */
[----:B------:R-:W-:Y:S01]  /*0d50*/  SHF.R.U32.HI R3, RZ, R18, R3 ;  /* 0x00000012ff037219 */ /* 0x000fe20000011603 */
[----:B------:R-:W3:Y:S01]  /*0d60*/  LDC R16, c[0x0][0x610] ;  /* 0x00018400ff107b82 */ /* 0x000ee20000000800 */
[----:B------:R-:W-:Y:S01]  /*0d70*/  IMAD.MOV.U32 R2, RZ, RZ, R12 ;  /* 0x000000ffff027224 */ /* 0x000fe200078e000c */
[----:B------:R-:W-:Y:S06]  /*0d80*/  @!P0 BRA `(.L_x_10) ;  /* 0x0000000000288947 */ /* 0x000fec0003800000 */
[----:B------:R-:W4:Y:S02]  /*0d90*/  LDC R7, c[0x0][0x64c] ;  /* 0x00019300ff077b82 */ /* 0x000f240000000800 */
[----:B----4-:R-:W-:-:S05]  /*0da0*/  IADD3 R7, P0, R12, R7, RZ ;  /* 0x000000070c077210 */ /* 0x010fca0007f1e0ff */
        /* <DEDUP_REMOVED lines=8> */
.L_x_10:
[----:B0-----:R-:W-:Y:S01]  /*0e30*/  SHF.R.U64 R4, R2, R15, R3 ;  /* 0x0000000f02047219 */ /* 0x001fe20000001203 */
[----:B-1----:R-:W-:Y:S01]  /*0e40*/  VIADD R5, R13, 0xffffffff ;  /* 0xffffffff0d057836 */ /* 0x002fe20000000000 */
[----:B------:R-:W-:Y:S02]  /*0e50*/  SHF.L.U32 R2, R11, R18, RZ ;  /* 0x000000120b027219 */ /* 0x000fe400000006ff */
[----:B------:R-:W-:Y:S01]  /*0e60*/  LOP3.LUT R3, R19, R8, RZ, 0xc0, !PT ;  /* 0x0000000813037212 */ /* 0x000fe200078ec0ff */
[----:B------:R-:W-:Y:S01]  /*0e70*/  IMAD.MOV R6, RZ, RZ, -R4 ;  /* 0x000000ffff067224 */ /* 0x000fe200078e0a04 */
[----:B------:R-:W-:Y:S02]  /*0e80*/  SEL R0, R0, R23, !P4 ;  /* 0x0000001700007207 */ /* 0x000fe40006000000 */
[----:B------:R-:W-:Y:S01]  /*0e90*/  LOP3.LUT R5, R10, R5, RZ, 0xc0, !PT ;  /* 0x000000050a057212 */ /* 0x000fe200078ec0ff */
[----:B------:R-:W-:Y:S01]  /*0ea0*/  IMAD R3, R2, R4, R3 ;  /* 0x0000000402037224 */ /* 0x000fe200078e0203 */
[----:B------:R-:W-:Y:S01]  /*0eb0*/  R2UR UR12, R22 ;  /* 0x00000000160c72ca */ /* 0x000fe200000e0000 */
[----:B--2---:R-:W-:-:S02]  /*0ec0*/  IMAD R2, R6, R17, R12 ;  /* 0x0000001106027224 */ /* 0x004fc400078e020c */
[----:B---3--:R-:W-:Y:S02]  /*0ed0*/  IMAD R0, R3, R16, R0 ;  /* 0x0000001003007224 */ /* 0x008fe400078e0200 */
[----:B------:R-:W-:Y:S02]  /*0ee0*/  IMAD R3, R2, R13, R5 ;  /* 0x0000000d02037224 */ /* 0x000fe400078e0205 */
[----:B------:R-:W-:-:S03]  /*0ef0*/  IMAD.MOV.U32 R4, RZ, RZ, 0x1 ;  /* 0x00000001ff047424 */ /* 0x000fc600078e00ff */
[----:B------:R-:W-:Y:S02]  /*0f00*/  SEL R2, R3, R0, !P4 ;  /* 0x0000000003027207 */ /* 0x000fe40006000000 */
[----:B------:R-:W-:-:S03]  /*0f10*/  SEL R0, R0, R3, !P4 ;  /* 0x0000000300007207 */ /* 0x000fc60006000000 */
[----:B------:R1:W-:Y:S04]  /*0f20*/  STL [R1+0x80], R2 ;  /* 0x0000800201007387 */ /* 0x0003e80000100800 */
[----:B------:R1:W-:Y:S02]  /*0f30*/  STL [R1+0x84], R0 ;  /* 0x0000840001007387 */ /* 0x0003e40000100800 */
.L_x_8:
[----:B------:R-:W-:-:S08]  /*0f40*/  NOP ;  /* 0x0000000000007918 */ /* 0x000fd00000000000 */
[----:B------:R-:W2:Y:S02]  /*0f50*/  USETMAXREG.TRY_ALLOC.CTAPOOL UP0, 0xe8 ;  /* 0x000000e8000079c8 */ /* 0x000ea40008000600 */
[----:B--2---:R-:W-:-:S13]  /*0f60*/  PLOP3.LUT P0, PT, PT, PT, UP0, 0x80, 0x0 ;  /* 0x000000000000781c */ /* 0x004fda0003f0f008 */
[----:B------:R-:W-:Y:S05]  /*0f70*/  @!P0 BRA `(.L_x_8) ;  /* 0xfffffffc00f08947 */ /* 0x000fea000383ffff */
[----:B------:R-:W-:Y:S01]  /*0f80*/  ULDC.64 UR4, c[0x0][0x598] ;  /* 0x0001660000047ab9 */ /* 0x000fe20000000a00 */
[----:B------:R-:W-:Y:S01]  /*0f90*/  ULDC.64 UR14, c[0x0][0x208] ;  /* 0x00008200000e7ab9 */ /* 0x000fe20000000a00 */
[----:B------:R-:W-:-:S04]  /*0fa0*/  ISETP.NE.U32.AND P0, PT, RZ, UR4, PT ;  /* 0x00000004ff007c0c */ /* 0x000fc8000bf05070 */
[----:B------:R-:W-:-:S13]  /*0fb0*/  ISETP.NE.AND.EX P0, PT, RZ, UR5, PT, P0 ;  /* 0x00000005ff007c0c */ /* 0x000fda000bf05300 */
[----:B------:R-:W-:Y:S05]  /*0fc0*/  @!P0 BRA `(.L_x_11) ;  /* 0x0000000000208947 */ /* 0x000fea0003800000 */
[----:B-1----:R-:W1:Y:S02]  /*0fd0*/  LDC.64 R2, c[0x0][0x598] ;  /* 0x00016600ff027b82 */ /* 0x002e640000000a00 */
[----:B-1----:R-:W2:Y:S02]  /*0fe0*/  LDG.E.64 R2, desc[UR14][R2.64] ;  /* 0x0000000e02027981 */ /* 0x002ea4000c1e1b00 */
[----:B--2---:R-:W-:-:S04]  /*0ff0*/  ISETP.NE.U32.AND P0, PT, R2, RZ, PT ;  /* 0x000000ff0200720c */ /* 0x004fc80003f05070 */
[----:B------:R-:W-:-:S13]  /*1000*/  ISETP.NE.AND.EX P0, PT, R3, RZ, PT, P0 ;  /* 0x000000ff0300720c */ /* 0x000fda0003f05300 */
[----:B------:R-:W-:Y:S05]  /*1010*/  @!P0 BRA `(.L_x_11) ;  /* 0x00000000000c8947 */ /* 0x000fea0003800000 */
[----:B------:R-:W2:Y:S02]  /*1020*/  LD.E R2, desc[UR14][R2.64] ;  /* 0x0000000e02027980 */ /* 0x000ea4000c101900 */
[----:B--2---:R-:W-:Y:S01]  /*1030*/  R2UR UR20, R2 ;  /* 0x00000000021472ca */ /* 0x004fe200000e0000 */
[----:B------:R-:W-:-:S14]  /*1040*/  BRA `(.L_x_12) ;  /* 0x0000000000247947 */ /* 0x000fdc0003800000 */
.L_x_11:
[----:B------:R-:W-:Y:S02]  /*1050*/  ULDC.64 UR4, c[0x0][0x588] ;  /* 0x0001620000047ab9 */ /* 0x000fe40000000a00 */
[----:B------:R-:W-:-:S04]  /*1060*/  ISETP.NE.U32.AND P0, PT, RZ, UR4, PT ;  /* 0x00000004ff007c0c */ /* 0x000fc8000bf05070 */
[----:B------:R-:W-:-:S13]  /*1070*/  ISETP.NE.AND.EX P0, PT, RZ, UR5, PT, P0 ;  /* 0x00000005ff007c0c */ /* 0x000fda000bf05300 */
[----:B------:R-:W-:Y:S05]  /*1080*/  @!P0 BRA `(.L_x_13) ;  /* 0x0000000000108947 */ /* 0x000fea0003800000 */
[----:B-1----:R-:W1:Y:S02]  /*1090*/  LDC.64 R2, c[0x0][0x588] ;  /* 0x00016200ff027b82 */ /* 0x002e640000000a00 */
[----:B-1----:R-:W2:Y:S02]  /*10a0*/  LDG.E R2, desc[UR14][R2.64] ;  /* 0x0000000e02027981 */ /* 0x002ea4000c1e1900 */
[----:B--2---:R-:W-:Y:S01]  /*10b0*/  R2UR UR20, R2 ;  /* 0x00000000021472ca */ /* 0x004fe200000e0000 */
[----:B------:R-:W-:-:S14]  /*10c0*/  BRA `(.L_x_12) ;  /* 0x0000000000047947 */ /* 0x000fdc0003800000 */
.L_x_13:
[----:B------:R-:W-:-:S05]  /*10d0*/  ULDC UR20, c[0x0][0x580] ;  /* 0x0001600000147ab9 */ /* 0x000fca0000000800 */
.L_x_12:
[----:B------:R-:W-:Y:S02]  /*10e0*/  ULDC.64 UR4, c[0x0][0x5a0] ;  /* 0x0001680000047ab9 */ /* 0x000fe40000000a00 */
        /* <DEDUP_REMOVED lines=11> */
.L_x_14:
        /* <DEDUP_REMOVED lines=8> */
.L_x_16:
[----:B------:R-:W-:-:S05]  /*1220*/  ULDC UR21, c[0x0][0x584] ;  /* 0x0001610000157ab9 */ /* 0x000fca0000000800 */
.L_x_15:
[----:B------:R-:W-:-:S13]  /*1230*/  LOP3.LUT P0, RZ, R4, 0xff, RZ, 0xc0, !PT ;  /* 0x000000ff04ff7812 */ /* 0x000fda000780c0ff */
[----:B------:R-:W-:Y:S05]  /*1240*/  @!P0 EXIT ;  /* 0x000000000000894d */ /* 0x000fea0003800000 */
[----:B------:R-:W-:Y:S01]  /*1250*/  ULDC UR4, c[0x0][0x28c] ;  /* 0x0000a30000047ab9 */ /* 0x000fe20000000800 */
[----:B------:R-:W-:Y:S02]  /*1260*/  ULOP3.LUT UR22, UR13, 0x1, URZ, 0xfc, !UPT ;  /* 0x000000010d167892 */ /* 0x000fe4000f8efc3f */
[----:B------:R-:W-:-:S04]  /*1270*/  UIADD3 UR4, UR4, 0x7f, URZ ;  /* 0x0000007f04047890 */ /* 0x000fc8000fffe03f */
[----:B------:R-:W-:-:S04]  /*1280*/  USHF.R.S32.HI UR5, URZ, 0x1f, UR4 ;  /* 0x0000001f3f057899 */ /* 0x000fc80008011404 */
[----:B------:R-:W-:-:S03]  /*1290*/  ULEA.HI UR5, UR5, UR4, URZ, 0x7 ;  /* 0x0000000405057291 */ /* 0x000fc6000f8f383f */
[----:B------:R-:W-:Y:S01]  /*12a0*/  UMOV UR4, URZ ;  /* 0x0000003f00047c82 */ /* 0x000fe20008000000 */
[----:B------:R-:W-:-:S03]  /*12b0*/  USHF.R.S32.HI UR9, URZ, 0x7, UR5 ;  /* 0x000000073f097899 */ /* 0x000fc60008011405 */
[----:B------:R-:W-:-:S09]  /*12c0*/  UMOV UR5, URZ ;  /* 0x0000003f00057c82 */ /* 0x000fd20008000000 */
.L_x_299:
[----:B-1----:R-:W1:Y:S01]  /*12d0*/  S2R R0, SR_TID.X ;  /* 0x0000000000007919 */ /* 0x002e620000002100 */
[----:B--2---:R-:W2:Y:S01]  /*12e0*/  S2UR UR18, SR_CgaCtaId ;  /* 0x00000000001279c3 */ /* 0x004ea20000008800 */
[----:B------:R-:W-:Y:S01]  /*12f0*/  UMOV UR17, 0x400 ;  /* 0x0000040000117882 */ /* 0x000fe20000000000 */
[----:B------:R-:W-:Y:S01]  /*1300*/  UMOV UR6, URZ ;  /* 0x0000003f00067c82 */ /* 0x000fe20008000000 */
[----:B------:R-:W-:Y:S01]  /*1310*/  STL [R1+0x6c], RZ ;  /* 0x00006cff01007387 */ /* 0x000fe20000100800 */
[----:B------:R-:W-:Y:S01]  /*1320*/  UMOV UR7, URZ ;  /* 0x0000003f00077c82 */ /* 0x000fe20008000000 */
[----:B------:R-:W-:Y:S01]  /*1330*/  UMOV UR8, URZ ;  /* 0x0000003f00087c82 */ /* 0x000fe20008000000 */
[----:B------:R-:W-:Y:S01]  /*1340*/  UMOV UR23, UR5 ;  /* 0x0000000500177c82 */ /* 0x000fe20008000000 */
[----:B------:R-:W-:Y:S01]  /*1350*/  STL [R1+0x68], RZ ;  /* 0x000068ff01007387 */ /* 0x000fe20000100800 */
[----:B---3--:R-:W3:Y:S01]  /*1360*/  LDC R2, c[0x0][0x28c] ;  /* 0x0000a300ff027b82 */ /* 0x008ee20000000800 */
[----:B------:R-:W-:Y:S01]  /*1370*/  UMOV UR24, UR4 ;  /* 0x0000000400187c82 */ /* 0x000fe20008000000 */
[----:B------:R-:W-:Y:S01]  /*1380*/  CS2R R4, SRZ ;  /* 0x0000000000047805 */ /* 0x000fe2000001ff00 */
[----:B------:R-:W-:Y:S01]  /*1390*/  STL [R1+0x64], RZ ;  /* 0x000064ff01007387 */ /* 0x000fe20000100800 */
[----:B------:R-:W-:-:S02]  /*13a0*/  CS2R R6, SRZ ;  /* 0x0000000000067805 */ /* 0x000fc4000001ff00 */
[----:B------:R-:W-:Y:S02]  /*13b0*/  CS2R R8, SRZ ;  /* 0x0000000000087805 */ /* 0x000fe4000001ff00 */
[----:B------:R-:W-:Y:S01]  /*13c0*/  CS2R R10, SRZ ;  /* 0x00000000000a7805 */ /* 0x000fe2000001ff00 */
[----:B------:R-:W-:Y:S01]  /*13d0*/  STL [R1+0x60], RZ ;  /* 0x000060ff01007387 */ /* 0x000fe20000100800 */
[----:B------:R-:W-:Y:S02]  /*13e0*/  CS2R R12, SRZ ;  /* 0x00000000000c7805 */ /* 0x000fe4000001ff00 */
[----:B------:R-:W-:Y:S02]  /*13f0*/  CS2R R14, SRZ ;  /* 0x00000000000e7805 */ /* 0x000fe4000001ff00 */
[----:B------:R-:W-:Y:S01]  /*1400*/  CS2R R16, SRZ ;  /* 0x0000000000107805 */ /* 0x000fe2000001ff00 */
[----:B------:R-:W-:Y:S01]  /*1410*/  STL [R1+0x5c], RZ ;  /* 0x00005cff01007387 */ /* 0x000fe20000100800 */
[----:B0-----:R-:W-:-:S02]  /*1420*/  CS2R R18, SRZ ;  /* 0x0000000000127805 */ /* 0x001fc4000001ff00 */
[----:B------:R-:W-:Y:S02]  /*1430*/  CS2R R20, SRZ ;  /* 0x0000000000147805 */ /* 0x000fe4000001ff00 */
[----:B------:R-:W-:Y:S01]  /*1440*/  CS2R R22, SRZ ;  /* 0x0000000000167805 */ /* 0x000fe2000001ff00 */
[----:B------:R-:W-:Y:S01]  /*1450*/  STL [R1+0x58], RZ ;  /* 0x000058ff01007387 */ /* 0x000fe20000100800 */
[----:B------:R-:W-:Y:S02]  /*1460*/  CS2R R152, SRZ ;  /* 0x0000000000987805 */ /* 0x000fe4000001ff00 */
[----:B------:R-:W-:Y:S02]  /*1470*/  CS2R R154, SRZ ;  /* 0x00000000009a7805 */ /* 0x000fe4000001ff00 */
[----:B------:R-:W-:Y:S01]  /*1480*/  CS2R R156, SRZ ;  /* 0x00000000009c7805 */ /* 0x000fe2000001ff00 */
[----:B------:R-:W-:Y:S01]  /*1490*/  STL [R1+0x54], RZ ;  /* 0x000054ff01007387 */ /* 0x000fe20000100800 */
[----:B------:R-:W-:-:S02]  /*14a0*/  CS2R R158, SRZ ;  /* 0x00000000009e7805 */ /* 0x000fc4000001ff00 */
[----:B------:R-:W-:Y:S02]  /*14b0*/  CS2R R160, SRZ ;  /* 0x0000000000a07805 */ /* 0x000fe4000001ff00 */
[----:B------:R-:W-:Y:S02]  /*14c0*/  CS2R R162, SRZ ;  /* 0x0000000000a27805 */ /* 0x000fe4000001ff00 */
[----:B-1----:R-:W-:Y:S01]  /*14d0*/  LOP3.LUT R0, R0, 0x80, RZ, 0xc0, !PT ;  /* 0x0000008000007812 */ /* 0x002fe200078ec0ff */
[----:B------:R-:W-:Y:S01]  /*14e0*/  STL [R1+0x50], RZ ;  /* 0x000050ff01007387 */ /* 0x000fe20000100800 */
[----:B---3--:R-:W-:Y:S02]  /*14f0*/  ISETP.GE.AND P0, PT, R2, 0x1, PT ;  /* 0x000000010200780c */ /* 0x008fe40003f06270 */
[----:B------:R-:W-:Y:S02]  /*1500*/  CS2R R2, SRZ ;  /* 0x0000000000027805 */ /* 0x000fe4000001ff00 */
[----:B------:R-:W-:Y:S01]  /*1510*/  SHF.R.U32.HI R0, RZ, 0x7, R0 ;  /* 0x00000007ff007819 */ /* 0x000fe20000011600 */
        /* <DEDUP_REMOVED lines=8> */
[----:B------:R-:W0:Y:S01]  /*15a0*/  SHFL.IDX PT, R0, R0, RZ, 0x1f ;  /* 0x00001fff00007589 */ /* 0x000e2200000e0000 */
[----:B------:R-:W-:-:S02]  /*15b0*/  CS2R R176, SRZ ;  /* 0x0000000000b07805 */ /* 0x000fc4000001ff00 */
[----:B------:R-:W-:Y:S02]  /*15c0*/  CS2R R178, SRZ ;  /* 0x0000000000b27805 */ /* 0x000fe4000001ff00 */
[----:B------:R-:W-:Y:S01]  /*15d0*/  CS2R R180, SRZ ;  /* 0x0000000000b47805 */ /* 0x000fe2000001ff00 */
[----:B------:R1:W-:Y:S01]  /*15e0*/  STL [R1+0x44], RZ ;  /* 0x000044ff01007387 */ /* 0x0003e20000100800 */
[----:B------:R-:W-:Y:S02]  /*15f0*/  CS2R R182, SRZ ;  /* 0x0000000000b67805 */ /* 0x000fe4000001ff00 */
[----:B------:R-:W-:Y:S02]  /*1600*/  CS2R R184, SRZ ;  /* 0x0000000000b87805 */ /* 0x000fe4000001ff00 */
[----:B------:R-:W-:Y:S01]  /*1610*/  CS2R R186, SRZ ;  /* 0x0000000000ba7805 */ /* 0x000fe2000001ff00 */
[----:B------:R1:W-:Y:S01]  /*1620*/  STL [R1+0x40], RZ ;  /* 0x000040ff01007387 */ /* 0x0003e20000100800 */
        /* <DEDUP_REMOVED lines=14> */
[----:B------:R-:W-:Y:S02]  /*1710*/  CS2R R210, SRZ ;  /* 0x0000000000d27805 */ /* 0x000fe4000001ff00 */
[----:B0-----:R-:W-:Y:S01]  /*1720*/  R2UR UR10, R0 ;  /* 0x00000000000a72ca */ /* 0x001fe200000e0000 */
[----:B------:R1:W-:Y:S01]  /*1730*/  STL [R1+0x30], RZ ;  /* 0x000030ff01007387 */ /* 0x0003e20000100800 */
[----:B------:R-:W-:Y:S01]  /*1740*/  IMAD.MOV.U32 R0, RZ, RZ, RZ ;  /* 0x000000ffff007224 */ /* 0x000fe200078e00ff */
[----:B------:R-:W-:-:S02]  /*1750*/  CS2R R212, SRZ ;  /* 0x0000000000d47805 */ /* 0x000fc4000001ff00 */
[----:B------:R-:W-:Y:S01]  /*1760*/  CS2R R214, SRZ ;  /* 0x0000000000d67805 */ /* 0x000fe2000001ff00 */
[----:B------:R1:W-:Y:S01]  /*1770*/  STL [R1+0x2c], RZ ;  /* 0x00002cff01007387 */ /* 0x0003e20000100800 */
[----:B------:R-:W-:Y:S02]  /*1780*/  CS2R R216, SRZ ;  /* 0x0000000000d87805 */ /* 0x000fe4000001ff00 */
[----:B------:R-:W-:Y:S02]  /*1790*/  CS2R R218, SRZ ;  /* 0x0000000000da7805 */ /* 0x000fe4000001ff00 */
[----:B------:R-:W-:Y:S01]  /*17a0*/  CS2R R220, SRZ ;  /* 0x0000000000dc7805 */ /* 0x000fe2000001ff00 */
[----:B------:R1:W-:Y:S01]  /*17b0*/  STL [R1+0x28], RZ ;  /* 0x000028ff01007387 */ /* 0x0003e20000100800 */
[----:B------:R-:W-:Y:S02]  /*17c0*/  CS2R R222, SRZ ;  /* 0x0000000000de7805 */ /* 0x000fe4000001ff00 */
[----:B------:R-:W-:-:S02]  /*17d0*/  CS2R R224, SRZ ;  /* 0x0000000000e07805 */ /* 0x000fc4000001ff00 */
[----:B------:R-:W-:Y:S01]  /*17e0*/  CS2R R226, SRZ ;  /* 0x0000000000e27805 */ /* 0x000fe2000001ff00 */
[----:B------:R1:W-:Y:S01]  /*17f0*/  STL [R1+0x24], RZ ;  /* 0x000024ff01007387 */ /* 0x0003e20000100800 */
[----:B------:R-:W-:Y:S01]  /*1800*/  ULEA.HI UR11, UR10, UR10, URZ, 0x1 ;  /* 0x0000000a0a0b7291 */ /* 0x000fe2000f8f083f */
[----:B------:R-:W-:Y:S01]  /*1810*/  IMAD.MOV.U32 R228, RZ, RZ, RZ ;  /* 0x000000ffffe47224 */ /* 0x000fe200078e00ff */
[----:B------:R-:W-:Y:S01]  /*1820*/  CS2R R88, SRZ ;  /* 0x0000000000587805 */ /* 0x000fe2000001ff00 */
[----:B------:R1:W-:Y:S01]  /*1830*/  STL [R1+0x20], RZ ;  /* 0x000020ff01007387 */ /* 0x0003e20000100800 */
[----:B------:R-:W-:Y:S01]  /*1840*/  ULOP3.LUT UR16, UR11, 0x7fffe, URZ, 0xc0, !UPT ;  /* 0x0007fffe0b107892 */ /* 0x000fe2000f8ec03f */
[----:B------:R-:W-:Y:S01]  /*1850*/  CS2R R90, SRZ ;  /* 0x00000000005a7805 */ /* 0x000fe2000001ff00 */
[----:B--2---:R-:W-:Y:S01]  /*1860*/  ULEA UR11, UR18, UR17, 0x18 ;  /* 0x00000011120b7291 */ /* 0x004fe2000f8ec03f */
[----:B------:R1:W-:Y:S01]  /*1870*/  STL [R1+0x1c], RZ ;  /* 0x00001cff01007387 */ /* 0x0003e20000100800 */
[----:B------:R-:W-:Y:S01]  /*1880*/  UIADD3 UR16, UR10, -UR16, URZ ;  /* 0x800000100a107290 */ /* 0x000fe2000fffe03f */
[----:B------:R-:W-:-:S02]  /*1890*/  CS2R R92, SRZ ;  /* 0x00000000005c7805 */ /* 0x000fc4000001ff00 */
[----:B------:R-:W-:Y:S01]  /*18a0*/  CS2R R94, SRZ ;  /* 0x00000000005e7805 */ /* 0x000fe2000001ff00 */
[----:B------:R1:W-:Y:S01]  /*18b0*/  STL [R1+0x18], RZ ;  /* 0x000018ff01007387 */ /* 0x0003e20000100800 */
[----:B------:R-:W-:Y:S01]  /*18c0*/  ULEA UR16, UR16, UR11, 0xd ;  /* 0x0000000b10107291 */ /* 0x000fe2000f8e683f */
[----:B------:R-:W-:Y:S02]  /*18d0*/  CS2R R96, SRZ ;  /* 0x0000000000607805 */ /* 0x000fe4000001ff00 */
[----:B------:R-:W-:Y:S01]  /*18e0*/  CS2R R98, SRZ ;  /* 0x0000000000627805 */ /* 0x000fe2000001ff00 */
[----:B------:R1:W-:Y:S01]  /*18f0*/  STL [R1+0x14], RZ ;  /* 0x000014ff01007387 */ /* 0x0003e20000100800 */
[----:B------:R-:W-:Y:S01]  /*1900*/  UIADD3 UR16, UR16, 0x100, URZ ;  /* 0x0000010010107890 */ /* 0x000fe2000fffe03f */
[----:B------:R-:W-:Y:S02]  /*1910*/  CS2R R100, SRZ ;  /* 0x0000000000647805 */ /* 0x000fe4000001ff00 */
[----:B------:R-:W-:Y:S01]  /*1920*/  CS2R R102, SRZ ;  /* 0x0000000000667805 */ /* 0x000fe2000001ff00 */
[----:B------:R1:W-:Y:S01]  /*1930*/  STL [R1+0x10], RZ ;  /* 0x000010ff01007387 */ /* 0x0003e20000100800 */
[----:B------:R-:W-:Y:S01]  /*1940*/  USHF.R.U32.HI UR10, URZ, 0x4, UR16 ;  /* 0x000000043f0a7899 */ /* 0x000fe20008011610 */
[----:B------:R-:W-:-:S02]  /*1950*/  CS2R R104, SRZ ;  /* 0x0000000000687805 */ /* 0x000fc4000001ff00 */
[----:B------:R-:W-:Y:S01]  /*1960*/  CS2R R106, SRZ ;  /* 0x00000000006a7805 */ /* 0x000fe2000001ff00 */
[----:B------:R1:W-:Y:S01]  /*1970*/  STL [R1+0xc], RZ ;  /* 0x00000cff01007387 */ /* 0x0003e20000100800 */
[----:B------:R-:W-:Y:S01]  /*1980*/  ULOP3.LUT UR10, UR10, 0x3fff, URZ, 0xc0, !UPT ;  /* 0x00003fff0a0a7892 */ /* 0x000fe2000f8ec03f */
        /* <DEDUP_REMOVED lines=10> */
[----:B------:R1:W-:Y:S01]  /*1a30*/  STL [R1], RZ ;  /* 0x000000ff01007387 */ /* 0x0003e20000100800 */
[----:B------:R-:W-:Y:S02]  /*1a40*/  CS2R R124, SRZ ;  /* 0x00000000007c7805 */ /* 0x000fe4000001ff00 */
[----:B------:R-:W-:Y:S02]  /*1a50*/  CS2R R126, SRZ ;  /* 0x00000000007e7805 */ /* 0x000fe4000001ff00 */
[----:B------:R-:W-:Y:S02]  /*1a60*/  CS2R R128, SRZ ;  /* 0x0000000000807805 */ /* 0x000fe4000001ff00 */
[----:B------:R-:W-:-:S02]  /*1a70*/  CS2R R130, SRZ ;  /* 0x0000000000827805 */ /* 0x000fc4000001ff00 */
[----:B------:R-:W-:Y:S02]  /*1a80*/  CS2R R132, SRZ ;  /* 0x0000000000847805 */ /* 0x000fe4000001ff00 */
[----:B------:R-:W-:Y:S02]  /*1a90*/  CS2R R134, SRZ ;  /* 0x0000000000867805 */ /* 0x000fe4000001ff00 */
        /* <DEDUP_REMOVED lines=10> */
[----:B----4-:R-:W-:Y:S02]  /*1b40*/  CS2R R28, SRZ ;  /* 0x00000000001c7805 */ /* 0x010fe4000001ff00 */
        /* <DEDUP_REMOVED lines=28> */
[----:B------:R-:W-:Y:S01]  /*1d10*/  CS2R R86, SRZ ;  /* 0x0000000000567805 */ /* 0x000fe2000001ff00 */
[----:B-1----:R-:W-:Y:S06]  /*1d20*/  @!P0 BRA `(.L_x_17) ;  /* 0x0000001000c08947 */ /* 0x002fec0003800000 */
[----:B------:R-:W-:-:S06]  /*1d30*/  UISETP.NE.AND UP0, UPT, UR22, 0x3, UPT ;  /* 0x000000031600788c */ /* 0x000fcc000bf05270 */
[----:B------:R-:W-:-:S13]  /*1d40*/  PLOP3.LUT P1, PT, PT, PT, UP0, 0x80, 0x0 ;  /* 0x000000000000781c */ /* 0x000fda0003f2f008 */
[----:B------:R-:W-:Y:S05]  /*1d50*/  @!P1 BRA `(.L_x_18) ;  /* 0x0000000000049947 */ /* 0x000fea0003800000 */
[----:B------:R-:W-:Y:S01]  /*1d60*/  BPT.TRAP 0x1 ;  /* 0x000000040000795c */ /* 0x000fe20000300000 */
.L_x_18:
[----:B------:R-:W-:Y:S01]  /*1d70*/  ULEA UR6, UR5, UR11, 0x3 ;  /* 0x0000000b05067291 */ /* 0x000fe2000f8e183f */
[----:B------:R-:W-:-:S05]  /*1d80*/  IMAD.U32 R0, RZ, RZ, UR4 ;  /* 0x00000004ff007e24 */ /* 0x000fca000f8e00ff */
[----:B------:R-:W-:-:S04]  /*1d90*/  SHF.L.U32 R0, R0, 0x1f, RZ ;  /* 0x0000001f00007819 */ /* 0x000fc800000006ff */
[----:B------:R0:W1:Y:S01]  /*1da0*/  SYNCS.PHASECHK.TRANS64.TRYWAIT P0, [UR6], R0 ;  /* 0x00000000ff0075a7 */ /* 0x0000620008000146 */
[----:B------:R-:W-:Y:S05]  /*1db0*/  @!P1 BRA `(.L_x_19) ;  /* 0x0000000000049947 */ /* 0x000fea0003800000 */
[----:B------:R-:W-:Y:S01]  /*1dc0*/  BPT.TRAP 0x1 ;  /* 0x000000040000795c */ /* 0x000fe20000300000 */
.L_x_19:
[----:B-1----:R-:W-:Y:S05]  /*1dd0*/  @P0 BRA `(.L_x_20) ;  /* 0x0000000000080947 */ /* 0x002fea0003800000 */
[----:B------:R-:W1:Y:S02]  /*1de0*/  SYNCS.PHASECHK.TRANS64.TRYWAIT P0, [UR6], R0 ;  /* 0x00000000ff0075a7 */ /* 0x000e640008000146 */
[----:B-1----:R-:W-:Y:S05]  /*1df0*/  @!P0 BRA `(.L_x_21) ;  /* 0x000000e800348947 */ /* 0x002fea0003800000 */
.L_x_20:
[----:B------:R-:W-:Y:S01]  /*1e00*/  UIADD3 UR6, UR11, 0x18100, URZ ;  /* 0x000181000b067890 */ /* 0x000fe2000fffe03f */
[----:B------:R-:W-:Y:S01]  /*1e10*/  WARPGROUP.ARRIVE ;  /* 0x00000000000079c5 */ /* 0x000fe20000000000 */
[----:B------:R-:W-:Y:S01]  /*1e20*/  ULOP3.LUT UR7, UR10, 0x10000, URZ, 0xfc, !UPT ;  /* 0x000100000a077892 */ /* 0x000fe2000f8efc3f */
[----:B------:R2:W-:Y:S01]  /*1e30*/  STL [R1+0x6c], RZ ;  /* 0x00006cff01007387 */ /* 0x0005e20000100800 */
[----:B------:R-:W-:Y:S01]  /*1e40*/  USHF.R.U32.HI UR6, URZ, 0x4, UR6 ;  /* 0x000000043f067899 */ /* 0x000fe20008011606 */
[----:B01----:R-:W-:Y:S01]  /*1e50*/  IMAD.MOV.U32 R0, RZ, RZ, RZ ;  /* 0x000000ffff007224 */ /* 0x003fe200078e00ff */
[----:B------:R-:W-:Y:S01]  /*1e60*/  ULEA UR7, UR5, UR7, 0xb ;  /* 0x0000000705077291 */ /* 0x000fe2000f8e583f */
[----:B------:R2:W-:Y:S01]  /*1e70*/  STL [R1+0x68], RZ ;  /* 0x000068ff01007387 */ /* 0x0005e20000100800 */
[----:B------:R-:W-:Y:S01]  /*1e80*/  ULOP3.LUT UR6, UR6, 0x3fff, URZ, 0xc0, !UPT ;  /* 0x00003fff06067892 */ /* 0x000fe2000f8ec03f */
[----:B------:R-:W-:Y:S01]  /*1e90*/  CS2R R2, SRZ ;  /* 0x0000000000027805 */ /* 0x000fe2000001ff00 */
[----:B------:R-:W-:Y:S01]  /*1ea0*/  UMOV UR17, 0x40000040 ;  /* 0x4000004000117882 */ /* 0x000fe20000000000 */
[----:B------:R-:W-:Y:S01]  /*1eb0*/  UMOV UR19, 0x40000040 ;  /* 0x4000004000137882 */ /* 0x000fe20000000000 */
[----:B------:R-:W-:Y:S01]  /*1ec0*/  ULOP3.LUT UR6, UR6, 0x10000, URZ, 0xfc, !UPT ;  /* 0x0001000006067892 */ /* 0x000fe2000f8efc3f */
[----:B------:R2:W-:Y:S01]  /*1ed0*/  STL [R1+0x64], RZ ;  /* 0x000064ff01007387 */ /* 0x0005e20000100800 */
[----:B------:R-:W-:Y:S01]  /*1ee0*/  UMOV UR16, UR7 ;  /* 0x0000000700107c82 */ /* 0x000fe20008000000 */
[----:B------:R-:W-:Y:S01]  /*1ef0*/  CS2R R4, SRZ ;  /* 0x0000000000047805 */ /* 0x000fe2000001ff00 */
[----:B------:R-:W-:Y:S01]  /*1f00*/  ULEA UR8, UR5, UR6, 0xa ;  /* 0x0000000605087291 */ /* 0x000fe2000f8e503f */
[----:B------:R2:W-:Y:S01]  /*1f10*/  STL [R1+0x60], RZ ;  /* 0x000060ff01007387 */ /* 0x0005e20000100800 */
[----:B------:R-:W-:Y:S01]  /*1f20*/  CS2R R6, SRZ ;  /* 0x0000000000067805 */ /* 0x000fe2000001ff00 */
[----:B------:R-:W-:Y:S01]  /*1f30*/  UMOV UR6, 0x4 ;  /* 0x0000000400067882 */ /* 0x000fe20000000000 */
[----:B------:R-:W-:Y:S01]  /*1f40*/  CS2R R8, SRZ ;  /* 0x0000000000087805 */ /* 0x000fe2000001ff00 */
[----:B------:R2:W-:Y:S01]  /*1f50*/  STL [R1+0x5c], RZ ;  /* 0x00005cff01007387 */ /* 0x0005e20000100800 */
[----:B------:R-:W-:Y:S01]  /*1f60*/  CS2R R10, SRZ ;  /* 0x00000000000a7805 */ /* 0x000fe2000001ff00 */
[----:B------:R-:W-:Y:S01]  /*1f70*/  UMOV UR18, UR8 ;  /* 0x0000000800127c82 */ /* 0x000fe20008000000 */
[----:B------:R-:W-:Y:S01]  /*1f80*/  CS2R R12, SRZ ;  /* 0x00000000000c7805 */ /* 0x000fe2000001ff00 */
[----:B------:R-:W-:Y:S01]  /*1f90*/  QGMMA.64x128x32.F32.E4M3.E4M3 R88, gdesc[UR16], RZ, !UPT ;  /* 0x01e00000105879f3 */ /* 0x000fe2000c7008ff */
[----:B------:R-:W-:Y:S01]  /*1fa0*/  UIADD3 UR16, UR7, 0x400, URZ ;  /* 0x0000040007107890 */ /* 0x000fe2000fffe03f */
[----:B------:R2:W-:Y:S01]  /*1fb0*/  STL [R1+0x58], RZ ;  /* 0x000058ff01007387 */ /* 0x0005e20000100800 */
[----:B------:R-:W-:Y:S01]  /*1fc0*/  UMOV UR17, 0x40000040 ;  /* 0x4000004000117882 */ /* 0x000fe20000000000 */
[----:B------:R-:W-:-:S02]  /*1fd0*/  CS2R R14, SRZ ;  /* 0x00000000000e7805 */ /* 0x000fc4000001ff00 */
[----:B------:R-:W-:Y:S01]  /*1fe0*/  CS2R R16, SRZ ;  /* 0x0000000000107805 */ /* 0x000fe2000001ff00 */
[----:B------:R2:W-:Y:S01]  /*1ff0*/  STL [R1+0x54], RZ ;  /* 0x000054ff01007387 */ /* 0x0005e20000100800 */
[----:B------:R-:W-:Y:S02]  /*2000*/  CS2R R18, SRZ ;  /* 0x0000000000127805 */ /* 0x000fe4000001ff00 */
[----:B------:R-:W-:Y:S02]  /*2010*/  CS2R R20, SRZ ;  /* 0x0000000000147805 */ /* 0x000fe4000001ff00 */
[----:B------:R-:W-:Y:S01]  /*2020*/  CS2R R22, SRZ ;  /* 0x0000000000167805 */ /* 0x000fe2000001ff00 */
[----:B------:R2:W-:Y:S01]  /*2030*/  STL [R1+0x50], RZ ;  /* 0x000050ff01007387 */ /* 0x0005e20000100800 */
[----:B------:R-:W-:Y:S01]  /*2040*/  CS2R R152, SRZ ;  /* 0x0000000000987805 */ /* 0x000fe2000001ff00 */
[----:B------:R-:W-:Y:S01]  /*2050*/  QGMMA.64x128x32.F32.E4M3.E4M3 R24, gdesc[UR16], RZ, !UPT ;  /* 0x01e00000101879f3 */ /* 0x000fe2000c7008ff */
[----:B------:R-:W-:Y:S01]  /*2060*/  UIADD3 UR16, UR7, 0x2, URZ ;  /* 0x0000000207107890 */ /* 0x000fe2000fffe03f */
[----:B------:R2:W-:Y:S01]  /*2070*/  STL [R1+0x4c], RZ ;  /* 0x00004cff01007387 */ /* 0x0005e20000100800 */
[----:B------:R-:W-:Y:S01]  /*2080*/  UIADD3 UR18, UR8, 0x2, URZ ;  /* 0x0000000208127890 */ /* 0x000fe2000fffe03f */
[----:B------:R-:W-:Y:S01]  /*2090*/  CS2R R154, SRZ ;  /* 0x00000000009a7805 */ /* 0x000fe2000001ff00 */
[----:B------:R-:W-:Y:S01]  /*20a0*/  UMOV UR17, 0x40000040 ;  /* 0x4000004000117882 */ /* 0x000fe20000000000 */
[----:B------:R-:W-:Y:S01]  /*20b0*/  UMOV UR19, 0x40000040 ;  /* 0x4000004000137882 */ /* 0x000fe20000000000 */
        /* <DEDUP_REMOVED lines=49> */
[----:B------:R-:W-:-:S03]  /*23d0*/  IMAD.MOV.U32 R228, RZ, RZ, RZ ;  /* 0x000000ffffe47224 */ /* 0x000fc600078e00ff */
[----:B------:R2:W-:Y:S04]  /*23e0*/  STL [R1+0x14], RZ ;  /* 0x000014ff01007387 */ /* 0x0005e80000100800 */
[----:B------:R2:W-:Y:S04]  /*23f0*/  STL [R1+0x10], RZ ;  /* 0x000010ff01007387 */ /* 0x0005e80000100800 */
[----:B------:R2:W-:Y:S04]  /*2400*/  STL [R1+0xc], RZ ;  /* 0x00000cff01007387 */ /* 0x0005e80000100800 */
[----:B------:R2:W-:Y:S04]  /*2410*/  STL [R1+0x8], RZ ;  /* 0x000008ff01007387 */ /* 0x0005e80000100800 */
[----:B------:R2:W-:Y:S04]  /*2420*/  STL [R1+0x4], RZ ;  /* 0x000004ff01007387 */ /* 0x0005e80000100800 */
[----:B------:R2:W-:Y:S01]  /*2430*/  STL [R1], RZ ;  /* 0x000000ff01007387 */ /* 0x0005e20000100800 */
[----:B------:R-:W-:Y:S01]  /*2440*/  QGMMA.64x128x32.F32.E4M3.E4M3 R88, gdesc[UR16], R88 ;  /* 0x01e00000105879f3 */ /* 0x000fe20008700858 */
[----:B------:R-:W-:Y:S01]  /*2450*/  UIADD3 UR16, UR7, 0x402, URZ ;  /* 0x0000040207107890 */ /* 0x000fe2000fffe03f */
[----:B------:R-:W-:-:S10]  /*2460*/  UMOV UR17, 0x40000040 ;  /* 0x4000004000117882 */ /* 0x000fd40000000000 */
[----:B------:R-:W-:Y:S01]  /*2470*/  QGMMA.64x128x32.F32.E4M3.E4M3 R24, gdesc[UR16], R24 ;  /* 0x01e00000101879f3 */ /* 0x000fe20008700818 */
[----:B------:R-:W-:Y:S02]  /*2480*/  UIADD3 UR16, UR7, 0x4, URZ ;  /* 0x0000000407107890 */ /* 0x000fe4000fffe03f */
[----:B------:R-:W-:Y:S01]  /*2490*/  UIADD3 UR18, UR8, 0x4, URZ ;  /* 0x0000000408127890 */ /* 0x000fe2000fffe03f */
[----:B------:R-:W-:Y:S01]  /*24a0*/  UMOV UR17, 0x40000040 ;  /* 0x4000004000117882 */ /* 0x000fe20000000000 */
[----:B------:R-:W-:-:S07]  /*24b0*/  UMOV UR19, 0x40000040 ;  /* 0x4000004000137882 */ /* 0x000fce0000000000 */
        /* <DEDUP_REMOVED lines=10> */
[----:B------:R-:W-:Y:S02]  /*2560*/  UMOV UR17, 0x40000040 ;  /* 0x4000004000117882 */ /* 0x000fe40000000000 */
[----:B------:R-:W-:Y:S02]  /*2570*/  ULDC UR7, c[0x0][0x50c] ;  /* 0x0001430000077ab9 */ /* 0x000fe40000000800 */
[----:B------:R-:W-:-:S04]  /*2580*/  UISETP.NE.AND UP0, UPT, UR7, 0x4, UPT ;  /* 0x000000040700788c */ /* 0x000fc8000bf05270 */
[----:B------:R-:W-:Y:S02]  /*2590*/  USEL UR7, URZ, 0x1, UP0 ;  /* 0x000000013f077887 */ /* 0x000fe40008000000 */
[----:B------:R-:W-:Y:S04]  /*25a0*/  QGMMA.64x128x32.F32.E4M3.E4M3 R24, gdesc[UR16], R24, gsb0 ;  /* 0x01e00000101879f3 */ /* 0x000fe80008000818 */
[----:B------:R-:W-:-:S13]  /*25b0*/  ISETP.NE.AND P0, PT, RZ, UR7, PT ;  /* 0x00000007ff007c0c */ /* 0x000fda000bf05270 */
[----:B--2---:R-:W-:Y:S05]  /*25c0*/  @!P0 BRA `(.L_x_22) ;  /* 0x0000000800808947 */ /* 0x004fea0003800000 */
[----:B------:R-:W-:Y:S02]  /*25d0*/  WARPGROUP.DEPBAR.LE gsb0, 0x0 ;  /* 0x00008000000079c5 */ /* 0x000fe40000010000 */
[----:B------:R-:W-:-:S01]  /*25e0*/  FADD R227, RZ, R89 ;  /* 0x00000059ffe37221 */ /* 0x000fc20000000000 */
[----:B------:R-:W-:Y:S01]  /*25f0*/  FADD R228, RZ, R88 ;  /* 0x00000058ffe47221 */ /* 0x000fe20000000000 */
[----:B------:R-:W-:-:S01]  /*2600*/  FADD R226, RZ, R90 ;  /* 0x0000005affe27221 */ /* 0x000fc20000000000 */
[----:B------:R-:W-:Y:S01]  /*2610*/  FADD R225, RZ, R91 ;  /* 0x0000005bffe17221 */ /* 0x000fe20000000000 */
[----:B------:R-:W-:-:S01]  /*2620*/  FADD R224, RZ, R92 ;  /* 0x0000005cffe07221 */ /* 0x000fc20000000000 */
[----:B------:R0:W-:Y:S01]  /*2630*/  STL [R1+0x88], R227 ;  /* 0x000088e301007387 */ /* 0x0001e20000100800 */
[----:B------:R-:W-:-:S01]  /*2640*/  FADD R223, RZ, R93 ;  /* 0x0000005dffdf7221 */ /* 0x000fc20000000000 */
[----:B------:R-:W-:Y:S01]  /*2650*/  FADD R222, RZ, R94 ;  /* 0x0000005effde7221 */ /* 0x000fe20000000000 */
[----:B------:R-:W-:-:S01]  /*2660*/  FADD R221, RZ, R95 ;  /* 0x0000005fffdd7221 */ /* 0x000fc20000000000 */
[----:B------:R-:W-:Y:S01]  /*2670*/  FADD R220, RZ, R96 ;  /* 0x00000060ffdc7221 */ /* 0x000fe20000000000 */
[----:B------:R-:W-:-:S01]  /*2680*/  FADD R219, RZ, R97 ;  /* 0x00000061ffdb7221 */ /* 0x000fc20000000000 */
[----:B------:R-:W-:Y:S01]  /*2690*/  FADD R218, RZ, R98 ;  /* 0x00000062ffda7221 */ /* 0x000fe20000000000 */
[----:B------:R-:W-:-:S01]  /*26a0*/  FADD R217, RZ, R99 ;  /* 0x00000063ffd97221 */ /* 0x000fc20000000000 */
[----:B------:R-:W-:Y:S01]  /*26b0*/  FADD R216, RZ, R100 ;  /* 0x00000064ffd87221 */ /* 0x000fe20000000000 */
[----:B------:R-:W-:-:S01]  /*26c0*/  FADD R215, RZ, R101 ;  /* 0x00000065ffd77221 */ /* 0x000fc20000000000 */
[----:B0-----:R-:W-:Y:S01]  /*26d0*/  FADD R227, RZ, R60 ;  /* 0x0000003cffe37221 */ /* 0x001fe20000000000 */
[----:B------:R-:W-:-:S01]  /*26e0*/  FADD R214, RZ, R102 ;  /* 0x00000066ffd67221 */ /* 0x000fc20000000000 */
[----:B------:R-:W-:Y:S01]  /*26f0*/  FADD R213, RZ, R103 ;  /* 0x00000067ffd57221 */ /* 0x000fe20000000000 */
[----:B------:R-:W-:-:S01]  /*2700*/  FADD R212, RZ, R104 ;  /* 0x00000068ffd47221 */ /* 0x000fc20000000000 */
[----:B------:R-:W-:Y:S01]  /*2710*/  FADD R211, RZ, R105 ;  /* 0x00000069ffd37221 */ /* 0x000fe20000000000 */
[----:B------:R0:W-:Y:S01]  /*2720*/  STL [R1], R227 ;  /* 0x000000e301007387 */ /* 0x0001e20000100800 */
        /* <DEDUP_REMOVED lines=94> */
[----:B0-----:R-:W-:-:S05]  /*2d10*/  FADD R227, RZ, R67 ;  /* 0x00000043ffe37221 */ /* 0x001fca0000000000 */
[----:B------:R0:W-:Y:S02]  /*2d20*/  STL [R1+0x1c], R227 ;  /* 0x00001ce301007387 */ /* 0x0001e40000100800 */
        /* <DEDUP_REMOVED lines=39> */
[----:B------:R0:W-:Y:S04]  /*2fa0*/  STL [R1+0x6c], R227 ;  /* 0x00006ce301007387 */ /* 0x0001e80000100800 */
[----:B0-----:R0:W5:Y:S01]  /*2fb0*/  LDL.LU R227, [R1+0x88] ;  /* 0x0000880001e37983 */ /* 0x0011620000300800 */
[----:B------:R-:W-:-:S05]  /*2fc0*/  UMOV UR6, URZ ;  /* 0x0000003f00067c82 */ /* 0x000fca0008000000 */
.L_x_22:
[----:B------:R-:W-:Y:S01]  /*2fd0*/  UIADD3 UR23, UR5, 0x1, URZ ;  /* 0x0000000105177890 */ /* 0x000fe2000fffe03f */
[----:B------:R-:W-:-:S03]  /*2fe0*/  UMOV UR8, 0x1 ;  /* 0x0000000100087882 */ /* 0x000fc60000000000 */
[----:B------:R-:W-:-:S04]  /*2ff0*/  UISETP.NE.AND UP0, UPT, UR23, 0x3, UPT ;  /* 0x000000031700788c */ /* 0x000fc8000bf05270 */
[----:B------:R-:W-:Y:S02]  /*3000*/  USEL UR24, URZ, 0x1, UP0 ;  /* 0x000000013f187887 */ /* 0x000fe40008000000 */
[----:B------:R-:W-:Y:S02]  /*3010*/  USEL UR23, UR23, URZ, UP0 ;  /* 0x0000003f17177287 */ /* 0x000fe40008000000 */
[----:B------:R-:W-:-:S12]  /*3020*/  ULOP3.LUT UR24, UR4, UR24, URZ, 0x3c, !UPT ;  /* 0x0000001804187292 */ /* 0x000fd8000f8e3c3f */
.L_x_17:
[----:B------:R-:W-:-:S04]  /*3030*/  UISETP.LT.AND UP0, UPT, UR9, 0x1, UPT ;  /* 0x000000010900788c */ /* 0x000fc8000bf01270 */
[----:B------:R-:W-:-:S04]  /*3040*/  USEL UR16, UR9, 0x1, UP0 ;  /* 0x0000000109107887 */ /* 0x000fc80008000000 */
[----:B------:R-:W-:-:S04]  /*3050*/  UIADD3 UR26, UR9, -UR16, URZ ;  /* 0x80000010091a7290 */ /* 0x000fc8000fffe03f */
[----:B------:R-:W-:-:S06]  /*3060*/  UISETP.GE.AND UP0, UPT, UR26, 0x1, UPT ;  /* 0x000000011a00788c */ /* 0x000fcc000bf06270 */
[----:B------:R-:W-:-:S13]  /*3070*/  PLOP3.LUT P0, PT, PT, PT, UP0, 0x80, 0x0 ;  /* 0x000000000000781c */ /* 0x000fda0003f0f008 */
[----:B------:R-:W-:Y:S05]  /*3080*/  @!P0 BRA `(.L_x_23) ;  /* 0x0000001000fc8947 */ /* 0x000fea0003800000 */
[----:B------:R-:W-:Y:S01]  /*3090*/  UMOV UR25, UR5 ;  /* 0x0000000500197c82 */ /* 0x000fe20008000000 */
[----:B------:R-:W-:-:S05]  /*30a0*/  ULDC UR27, c[0x0][0x50c] ;  /* 0x00014300001b7ab9 */ /* 0x000fca0000000800 */
.L_x_31:
[----:B------:R-:W-:-:S06]  /*30b0*/  UISETP.NE.AND UP0, UPT, UR22, 0x3, UPT ;  /* 0x000000031600788c */ /* 0x000fcc000bf05270 */
[----:B------:R-:W-:-:S13]  /*30c0*/  PLOP3.LUT P1, PT, PT, PT, UP0, 0x80, 0x0 ;  /* 0x000000000000781c */ /* 0x000fda0003f2f008 */
[----:B-----5:R-:W-:Y:S05]  /*30d0*/  @!P1 BRA `(.L_x_24) ;  /* 0x0000000000049947 */ /* 0x020fea0003800000 */
[----:B------:R-:W-:Y:S01]  /*30e0*/  BPT.TRAP 0x1 ;  /* 0x000000040000795c */ /* 0x000fe20000300000 */
.L_x_24:
[----:B------:R-:W1:Y:S01]  /*30f0*/  S2UR UR16, SR_CgaCtaId ;  /* 0x00000000001079c3 */ /* 0x000e620000008800 */
[----:B------:R-:W-:Y:S01]  /*3100*/  UMOV UR11, 0x400 ;  /* 0x00000400000b7882 */ /* 0x000fe20000000000 */
[----:B------:R-:W-:-:S05]  /*3110*/  IMAD.U32 R229, RZ, RZ, UR24 ;  /* 0x00000018ffe57e24 */ /* 0x000fca000f8e00ff */
[----:B------:R-:W-:Y:S01]  /*3120*/  SHF.L.U32 R229, R229, 0x1f, RZ ;  /* 0x0000001fe5e57819 */ /* 0x000fe200000006ff */
[----:B-1----:R-:W-:-:S04]  /*3130*/  ULEA UR11, UR16, UR11, 0x18 ;  /* 0x0000000b100b7291 */ /* 0x002fc8000f8ec03f */
[----:B------:R-:W-:-:S09]  /*3140*/  ULEA UR16, UR23, UR11, 0x3 ;  /* 0x0000000b17107291 */ /* 0x000fd2000f8e183f */
[----:B------:R1:W2:Y:S01]  /*3150*/  SYNCS.PHASECHK.TRANS64.TRYWAIT P0, [UR16], R229 ;  /* 0x000000e5ff0075a7 */ /* 0x0002a20008000150 */
[----:B------:R-:W-:Y:S05]  /*3160*/  @!P1 BRA `(.L_x_25) ;  /* 0x0000000000049947 */ /* 0x000fea0003800000 */
[----:B------:R-:W-:Y:S01]  /*3170*/  BPT.TRAP 0x1 ;  /* 0x000000040000795c */ /* 0x000fe20000300000 */
.L_x_25:
[----:B--2---:R-:W-:Y:S05]  /*3180*/  @P0 BRA `(.L_x_26) ;  /* 0x0000000000080947 */ /* 0x004fea0003800000 */
[----:B------:R-:W2:Y:S02]  /*3190*/  SYNCS.PHASECHK.TRANS64.TRYWAIT P0, [UR16], R229 ;  /* 0x000000e5ff0075a7 */ /* 0x000ea40008000150 */
[----:B--2---:R-:W-:Y:S05]  /*31a0*/  @!P0 BRA `(.L_x_27) ;  /* 0x000000d400608947 */ /* 0x004fea0003800000 */
.L_x_26:
[----:B------:R-:W-:Y:S01]  /*31b0*/  UIADD3 UR16, UR11, 0x18100, URZ ;  /* 0x000181000b107890 */ /* 0x000fe2000fffe03f */
[----:B------:R-:W-:Y:S01]  /*31c0*/  WARPGROUP.ARRIVE ;  /* 0x00000000000079c5 */ /* 0x000fe20000000000 */
[----:B------:R-:W-:Y:S02]  /*31d0*/  UISETP.NE.AND UP0, UPT, UR7, URZ, UPT ;  /* 0x0000003f0700728c */ /* 0x000fe4000bf05270 */
[----:B------:R-:W-:Y:S02]  /*31e0*/  USHF.R.U32.HI UR16, URZ, 0x4, UR16 ;  /* 0x000000043f107899 */ /* 0x000fe40008011610 */
[----:B------:R-:W-:Y:S02]  /*31f0*/  USEL UR8, UR8, URZ, !UP0 ;  /* 0x0000003f08087287 */ /* 0x000fe4000c000000 */
[----:B------:R-:W-:Y:S02]  /*3200*/  ULOP3.LUT UR16, UR16, 0x3fff, URZ, 0xc0, !UPT ;  /* 0x00003fff10107892 */ /* 0x000fe4000f8ec03f */
[----:B------:R-:W-:-:S02]  /*3210*/  UISETP.NE.U32.AND UP0, UPT, UR8, URZ, UPT ;  /* 0x0000003f0800728c */ /* 0x000fc4000bf05070 */
[----:B------:R-:W-:Y:S02]  /*3220*/  ULOP3.LUT UR7, UR10, 0x10000, URZ, 0xfc, !UPT ;  /* 0x000100000a077892 */ /* 0x000fe4000f8efc3f */
[----:B------:R-:W-:Y:S02]  /*3230*/  ULOP3.LUT UR8, UR16, 0x10000, URZ, 0xfc, !UPT ;  /* 0x0001000010087892 */ /* 0x000fe4000f8efc3f */
[----:B------:R-:W-:Y:S02]  /*3240*/  ULEA UR7, UR23, UR7, 0xb ;  /* 0x0000000717077291 */ /* 0x000fe4000f8e583f */
[----:B------:R-:W-:Y:S01]  /*3250*/  ULEA UR8, UR23, UR8, 0xa ;  /* 0x0000000817087291 */ /* 0x000fe2000f8e503f */
[----:B------:R-:W-:Y:S01]  /*3260*/  UMOV UR17, 0x40000040 ;  /* 0x4000004000117882 */ /* 0x000fe20000000000 */
[----:B------:R-:W-:Y:S01]  /*3270*/  UMOV UR19, 0x40000040 ;  /* 0x4000004000137882 */ /* 0x000fe20000000000 */
[----:B------:R-:W-:Y:S02]  /*3280*/  UIADD3 UR6, UR6, 0x4, URZ ;  /* 0x0000000406067890 */ /* 0x000fe4000fffe03f */
[----:B------:R-:W-:-:S02]  /*3290*/  UMOV UR16, UR7 ;  /* 0x0000000700107c82 */ /* 0x000fc40008000000 */
[----:B------:R-:W-:Y:S02]  /*32a0*/  UMOV UR18, UR8 ;  /* 0x0000000800127c82 */ /* 0x000fe40008000000 */
[----:B------:R-:W-:Y:S01]  /*32b0*/  QGMMA.64x128x32.F32.E4M3.E4M3 R88, gdesc[UR16], R88, UP0 ;  /* 0x01e00000105879f3 */ /* 0x000fe2000bf00858 */
[----:B------:R-:W-:Y:S01]  /*32c0*/  UIADD3 UR16, UR7, 0x400, URZ ;  /* 0x0000040007107890 */ /* 0x000fe2000fffe03f */
[----:B------:R-:W-:-:S10]  /*32d0*/  UMOV UR17, 0x40000040 ;  /* 0x4000004000117882 */ /* 0x000fd40000000000 */
[----:B------:R-:W-:Y:S01]  /*32e0*/  QGMMA.64x128x32.F32.E4M3.E4M3 R24, gdesc[UR16], R24, UP0 ;  /* 0x01e00000101879f3 */ /* 0x000fe2000bf00818 */
[----:B------:R-:W-:Y:S02]  /*32f0*/  UIADD3 UR16, UR7, 0x2, URZ ;  /* 0x0000000207107890 */ /* 0x000fe4000fffe03f */
[----:B------:R-:W-:Y:S01]  /*3300*/  UIADD3 UR18, UR8, 0x2, URZ ;  /* 0x0000000208127890 */ /* 0x000fe2000fffe03f */
[----:B------:R-:W-:Y:S01]  /*3310*/  UMOV UR17, 0x40000040 ;  /* 0x4000004000117882 */ /* 0x000fe20000000000 */
[----:B------:R-:W-:Y:S01]  /*3320*/  UMOV UR19, 0x40000040 ;  /* 0x4000004000137882 */ /* 0x000fe20000000000 */
[----:B------:R-:W-:-:S06]  /*3330*/  UISETP.NE.AND UP0, UPT, UR6, UR27, UPT ;  /* 0x0000001b0600728c */ /* 0x000fcc000bf05270 */
        /* <DEDUP_REMOVED lines=18> */
[----:B------:R-:W-:Y:S01]  /*3460*/  UMOV UR17, 0x40000040 ;  /* 0x4000004000117882 */ /* 0x000fe20000000000 */
[----:B------:R-:W-:-:S06]  /*3470*/  USEL UR7, URZ, 0x1, UP0 ;  /* 0x000000013f077887 */ /* 0x000fcc0008000000 */
[----:B------:R-:W-:-:S03]  /*3480*/  ISETP.NE.AND P0, PT, RZ, UR7, PT ;  /* 0x00000007ff007c0c */ /* 0x000fc6000bf05270 */
[----:B------:R-:W-:Y:S03]  /*3490*/  QGMMA.64x128x32.F32.E4M3.E4M3 R24, gdesc[UR16], R24, gsb0 ;  /* 0x01e00000101879f3 */ /* 0x000fe60008000818 */
[----:B------:R-:W-:-:S07]  /*34a0*/  WARPGROUP.DEPBAR.LE gsb0, 0x1 ;  /* 0x00008000000079c5 */ /* 0x000fce0000010100 */
[----:B------:R-:W-:Y:S05]  /*34b0*/  @!P0 BRA `(.L_x_28) ;  /* 0x0000000c00708947 */ /* 0x000fea0003800000 */
[----:B------:R-:W-:Y:S02]  /*34c0*/  WARPGROUP.DEPBAR.LE gsb0, 0x0 ;  /* 0x00008000000079c5 */ /* 0x000fe40000010000 */
[----:B-----5:R-:W-:-:S01]  /*34d0*/  FADD R227, R89, R227 ;  /* 0x000000e359e37221 */ /* 0x020fc20000000000 */
[----:B------:R-:W-:Y:S01]  /*34e0*/  FADD R226, R90, R226 ;  /* 0x000000e25ae27221 */ /* 0x000fe20000000000 */
[----:B------:R-:W-:-:S01]  /*34f0*/  FADD R225, R91, R225 ;  /* 0x000000e15be17221 */ /* 0x000fc20000000000 */
[----:B------:R-:W-:Y:S01]  /*3500*/  FADD R224, R92, R224 ;  /* 0x000000e05ce07221 */ /* 0x000fe20000000000 */
[----:B------:R-:W-:-:S01]  /*3510*/  FADD R223, R93, R223 ;  /* 0x000000df5ddf7221 */ /* 0x000fc20000000000 */
[----:B------:R2:W-:Y:S01]  /*3520*/  STL [R1+0x88], R227 ;  /* 0x000088e301007387 */ /* 0x0005e20000100800 */
[----:B------:R-:W-:-:S01]  /*3530*/  FADD R222, R94, R222 ;  /* 0x000000de5ede7221 */ /* 0x000fc20000000000 */
[----:B------:R-:W-:Y:S01]  /*3540*/  FADD R221, R95, R221 ;  /* 0x000000dd5fdd7221 */ /* 0x000fe20000000000 */
[----:B------:R-:W-:-:S01]  /*3550*/  FADD R220, R96, R220 ;  /* 0x000000dc60dc7221 */ /* 0x000fc20000000000 */
[----:B------:R-:W-:Y:S01]  /*3560*/  FADD R219, R97, R219 ;  /* 0x000000db61db7221 */ /* 0x000fe20000000000 */
[----:B------:R-:W-:-:S01]  /*3570*/  FADD R218, R98, R218 ;  /* 0x000000da62da7221 */ /* 0x000fc20000000000 */
[----:B------:R-:W-:Y:S01]  /*3580*/  FADD R217, R99, R217 ;  /* 0x000000d963d97221 */ /* 0x000fe20000000000 */
[----:B------:R-:W-:-:S01]  /*3590*/  FADD R216, R100, R216 ;  /* 0x000000d864d87221 */ /* 0x000fc20000000000 */
[----:B------:R-:W-:Y:S01]  /*35a0*/  FADD R215, R101, R215 ;  /* 0x000000d765d77221 */ /* 0x000fe20000000000 */
[----:B------:R-:W-:-:S01]  /*35b0*/  FADD R214, R102, R214 ;  /* 0x000000d666d67221 */ /* 0x000fc20000000000 */
[----:B--2---:R-:W2:Y:S01]  /*35c0*/  LDL.LU R227, [R1+0x28] ;  /* 0x0000280001e37983 */ /* 0x004ea20000300800 */
[----:B------:R-:W-:-:S01]  /*35d0*/  FADD R213, R103, R213 ;  /* 0x000000d567d57221 */ /* 0x000fc20000000000 */
[----:B------:R-:W-:Y:S01]  /*35e0*/  FADD R212, R104, R212 ;  /* 0x000000d468d47221 */ /* 0x000fe20000000000 */
[----:B------:R-:W-:-:S01]  /*35f0*/  FADD R211, R105, R211 ;  /* 0x000000d369d37221 */ /* 0x000fc20000000000 */
[----:B------:R3:W-:Y:S01]  /*3600*/  STL [R1+0x8c], R226 ;  /* 0x00008ce201007387 */ /* 0x0007e20000100800 */
[----:B------:R-:W-:-:S03]  /*3610*/  FADD R228, R88, R228 ;  /* 0x000000e458e47221 */ /* 0x000fc60000000000 */
[----:B---3--:R-:W3:Y:S04]  /*3620*/  LDL.LU R226, [R1+0x24] ;  /* 0x0000240001e27983 */ /* 0x008ee80000300800 */
[----:B------:R4:W-:Y:S04]  /*3630*/  STL [R1+0x90], R225 ;  /* 0x000090e101007387 */ /* 0x0009e80000100800 */
[----:B----4-:R-:W4:Y:S04]  /*3640*/  LDL.LU R225, [R1+0x20] ;  /* 0x0000200001e17983 */ /* 0x010f280000300800 */
[----:B------:R0:W-:Y:S04]  /*3650*/  STL [R1+0x94], R224 ;  /* 0x000094e001007387 */ /* 0x0001e80000100800 */
[----:B0-----:R-:W4:Y:S04]  /*3660*/  LDL.LU R224, [R1+0x1c] ;  /* 0x00001c0001e07983 */ /* 0x001f280000300800 */
        /* <DEDUP_REMOVED lines=13> */
[----:B0-----:R-:W4:Y:S04]  /*3740*/  LDL.LU R217, [R1] ;  /* 0x0000000001d97983 */ /* 0x001f280000300800 */
[----:B------:R-:W-:Y:S04]  /*3750*/  STL [R1+0xb4], R216 ;  /* 0x0000b4d801007387 */ /* 0x000fe80000100800 */
[----:B------:R-:W-:Y:S04]  /*3760*/  STL [R1+0xb8], R215 ;  /* 0x0000b8d701007387 */ /* 0x000fe80000100800 */
[----:B------:R-:W-:Y:S04]  /*3770*/  STL [R1+0xbc], R214 ;  /* 0x0000bcd601007387 */ /* 0x000fe80000100800 */
[----:B------:R-:W-:Y:S04]  /*3780*/  STL [R1+0xc0], R213 ;  /* 0x0000c0d501007387 */ /* 0x000fe80000100800 */
[----:B------:R-:W-:Y:S04]  /*3790*/  STL [R1+0xc4], R212 ;  /* 0x0000c4d401007387 */ /* 0x000fe80000100800 */
[----:B------:R0:W-:Y:S01]  /*37a0*/  STL [R1+0xc8], R211 ;  /* 0x0000c8d301007387 */ /* 0x0001e20000100800 */
[----:B--2---:R-:W-:-:S01]  /*37b0*/  FADD R227, R70, R227 ;  /* 0x000000e346e37221 */ /* 0x004fc20000000000 */
[----:B---3--:R-:W-:Y:S01]  /*37c0*/  FADD R226, R69, R226 ;  /* 0x000000e245e27221 */ /* 0x008fe20000000000 */
[----:B----4-:R-:W-:-:S01]  /*37d0*/  FADD R225, R68, R225 ;  /* 0x000000e144e17221 */ /* 0x010fc20000000000 */
[----:B------:R-:W-:Y:S01]  /*37e0*/  FADD R224, R67, R224 ;  /* 0x000000e043e07221 */ /* 0x000fe20000000000 */
[----:B------:R-:W-:-:S01]  /*37f0*/  FADD R223, R66, R223 ;  /* 0x000000df42df7221 */ /* 0x000fc20000000000 */
[----:B------:R-:W-:Y:S01]  /*3800*/  FADD R222, R65, R222 ;  /* 0x000000de41de7221 */ /* 0x000fe20000000000 */
[----:B------:R-:W-:-:S01]  /*3810*/  FADD R221, R64, R221 ;  /* 0x000000dd40dd7221 */ /* 0x000fc20000000000 */
[----:B------:R-:W-:Y:S01]  /*3820*/  FADD R220, R63, R220 ;  /* 0x000000dc3fdc7221 */ /* 0x000fe20000000000 */
[----:B------:R-:W-:-:S01]  /*3830*/  FADD R219, R62, R219 ;  /* 0x000000db3edb7221 */ /* 0x000fc20000000000 */
[----:B------:R-:W-:Y:S01]  /*3840*/  FADD R218, R61, R218 ;  /* 0x000000da3dda7221 */ /* 0x000fe20000000000 */
[----:B------:R-:W-:-:S05]  /*3850*/  FADD R217, R60, R217 ;  /* 0x000000d93cd97221 */ /* 0x000fca0000000000 */
[----:B------:R2:W-:Y:S04]  /*3860*/  STL [R1], R217 ;  /* 0x000000d901007387 */ /* 0x0005e80000100800 */
[----:B------:R3:W-:Y:S04]  /*3870*/  STL [R1+0x4], R218 ;  /* 0x000004da01007387 */ /* 0x0007e80000100800 */
[----:B------:R4:W-:Y:S04]  /*3880*/  STL [R1+0x8], R219 ;  /* 0x000008db01007387 */ /* 0x0009e80000100800 */
[----:B------:R1:W-:Y:S04]  /*3890*/  STL [R1+0xc], R220 ;  /* 0x00000cdc01007387 */ /* 0x0003e80000100800 */
[----:B------:R1:W-:Y:S04]  /*38a0*/  STL [R1+0x10], R221 ;  /* 0x000010dd01007387 */ /* 0x0003e80000100800 */
[----:B------:R1:W-:Y:S04]  /*38b0*/  STL [R1+0x14], R222 ;  /* 0x000014de01007387 */ /* 0x0003e80000100800 */
[----:B------:R1:W-:Y:S04]  /*38c0*/  STL [R1+0x18], R223 ;  /* 0x000018df01007387 */ /* 0x0003e80000100800 */
[----:B------:R1:W-:Y:S04]  /*38d0*/  STL [R1+0x1c], R224 ;  /* 0x00001ce001007387 */ /* 0x0003e80000100800 */
[----:B0-----:R-:W4:Y:S04]  /*38e0*/  LDL.LU R211, [R1+0x2c] ;  /* 0x00002c0001d37983 */ /* 0x001f280000300800 */
[----:B------:R0:W-:Y:S04]  /*38f0*/  STL [R1+0x20], R225 ;  /* 0x000020e101007387 */ /* 0x0001e80000100800 */
[----:B------:R-:W4:Y:S04]  /*3900*/  LDL.LU R212, [R1+0x30] ;  /* 0x0000300001d47983 */ /* 0x000f280000300800 */
[----:B------:R0:W-:Y:S04]  /*3910*/  STL [R1+0x24], R226 ;  /* 0x000024e201007387 */ /* 0x0001e80000100800 */
[----:B------:R-:W4:Y:S04]  /*3920*/  LDL.LU R213, [R1+0x34] ;  /* 0x0000340001d57983 */ /* 0x000f280000300800 */
[----:B------:R0:W-:Y:S04]  /*3930*/  STL [R1+0x28], R227 ;  /* 0x000028e301007387 */ /* 0x0001e80000100800 */
[----:B------:R-:W4:Y:S04]  /*3940*/  LDL.LU R214, [R1+0x38] ;  /* 0x0000380001d67983 */ /* 0x000f280000300800 */
[----:B------:R-:W4:Y:S04]  /*3950*/  LDL.LU R215, [R1+0x3c] ;  /* 0x00003c0001d77983 */ /* 0x000f280000300800 */
[----:B------:R-:W4:Y:S04]  /*3960*/  LDL.LU R216, [R1+0x40] ;  /* 0x0000400001d87983 */ /* 0x000f280000300800 */
[----:B--2---:R-:W2:Y:S04]  /*3970*/  LDL.LU R217, [R1+0x44] ;  /* 0x0000440001d97983 */ /* 0x004ea80000300800 */
[----:B---3--:R-:W3:Y:S04]  /*3980*/  LDL.LU R218, [R1+0x48] ;  /* 0x0000480001da7983 */ /* 0x008ee80000300800 */
[----:B----4-:R-:W4:Y:S04]  /*3990*/  LDL.LU R219, [R1+0x4c] ;  /* 0x00004c0001db7983 */ /* 0x010f280000300800 */
[----:B-1----:R-:W4:Y:S04]  /*39a0*/  LDL.LU R220, [R1+0x50] ;  /* 0x0000500001dc7983 */ /* 0x002f280000300800 */
[----:B------:R-:W4:Y:S04]  /*39b0*/  LDL.LU R221, [R1+0x54] ;  /* 0x0000540001dd7983 */ /* 0x000f280000300800 */
[----:B------:R-:W4:Y:S04]  /*39c0*/  LDL.LU R222, [R1+0x58] ;  /* 0x0000580001de7983 */ /* 0x000f280000300800 */
[----:B------:R-:W4:Y:S04]  /*39d0*/  LDL.LU R223, [R1+0x5c] ;  /* 0x00005c0001df7983 */ /* 0x000f280000300800 */
[----:B------:R-:W4:Y:S04]  /*39e0*/  LDL.LU R224, [R1+0x60] ;  /* 0x0000600001e07983 */ /* 0x000f280000300800 */
[----:B0-----:R-:W4:Y:S04]  /*39f0*/  LDL.LU R225, [R1+0x64] ;  /* 0x0000640001e17983 */ /* 0x001f280000300800 */
[----:B------:R-:W4:Y:S04]  /*3a00*/  LDL.LU R226, [R1+0x68] ;  /* 0x0000680001e27983 */ /* 0x000f280000300800 */
[----:B------:R-:W4:Y:S01]  /*3a10*/  LDL.LU R227, [R1+0x6c] ;  /* 0x00006c0001e37983 */ /* 0x000f220000300800 */
[----:B------:R-:W-:-:S05]  /*3a20*/  FADD R211, R71, R211 ;  /* 0x000000d347d37221 */ /* 0x000fca0000000000 */
[----:B------:R0:W-:Y:S01]  /*3a30*/  STL [R1+0x2c], R211 ;  /* 0x00002cd301007387 */ /* 0x0001e20000100800 */
[----:B------:R-:W-:-:S03]  /*3a40*/  FADD R212, R72, R212 ;  /* 0x000000d448d47221 */ /* 0x000fc60000000000 */
[----:B0-----:R0:W5:Y:S01]  /*3a50*/  LDL.LU R211, [R1+0xc8] ;  /* 0x0000c80001d37983 */ /* 0x0011620000300800 */
[----:B------:R-:W-:-:S03]  /*3a60*/  FADD R213, R73, R213 ;  /* 0x000000d549d57221 */ /* 0x000fc60000000000 */
[----:B------:R1:W-:Y:S01]  /*3a70*/  STL [R1+0x30], R212 ;  /* 0x000030d401007387 */ /* 0x0003e20000100800 */
[----:B------:R-:W-:-:S01]  /*3a80*/  FADD R214, R74, R214 ;  /* 0x000000d64ad67221 */ /* 0x000fc20000000000 */
[----:B------:R-:W-:Y:S02]  /*3a90*/  FADD R215, R75, R215 ;  /* 0x000000d74bd77221 */ /* 0x000fe40000000000 */
[----:B-1----:R0:W5:Y:S01]  /*3aa0*/  LDL.LU R212, [R1+0xc4] ;  /* 0x0000c40001d47983 */ /* 0x0021620000300800 */
[----:B------:R-:W-:-:S03]  /*3ab0*/  FADD R216, R76, R216 ;  /* 0x000000d84cd87221 */ /* 0x000fc60000000000 */
[----:B------:R1:W-:Y:S01]  /*3ac0*/  STL [R1+0x34], R213 ;  /* 0x000034d501007387 */ /* 0x0003e20000100800 */
[----:B--2---:R-:W-:-:S03]  /*3ad0*/  FADD R217, R77, R217 ;  /* 0x000000d94dd97221 */ /* 0x004fc60000000000 */
[----:B-1----:R0:W5:Y:S01]  /*3ae0*/  LDL.LU R213, [R1+0xc0] ;  /* 0x0000c00001d57983 */ /* 0x0021620000300800 */
[----:B---3--:R-:W-:-:S03]  /*3af0*/  FADD R218, R78, R218 ;  /* 0x000000da4eda7221 */ /* 0x008fc60000000000 */
[----:B------:R1:W-:Y:S01]  /*3b00*/  STL [R1+0x38], R214 ;  /* 0x000038d601007387 */ /* 0x0003e20000100800 */
[----:B----4-:R-:W-:-:S01]  /*3b10*/  FADD R219, R79, R219 ;  /* 0x000000db4fdb7221 */ /* 0x010fc20000000000 */
[----:B------:R-:W-:Y:S02]  /*3b20*/  FADD R220, R80, R220 ;  /* 0x000000dc50dc7221 */ /* 0x000fe40000000000 */
[----:B-1----:R0:W5:Y:S04]  /*3b30*/  LDL.LU R214, [R1+0xbc] ;  /* 0x0000bc0001d67983 */ /* 0x0021680000300800 */
[----:B------:R1:W-:Y:S01]  /*3b40*/  STL [R1+0x3c], R215 ;  /* 0x00003cd701007387 */ /* 0x0003e20000100800 */
[----:B------:R-:W-:-:S01]  /*3b50*/  FADD R221, R81, R221 ;  /* 0x000000dd51dd7221 */ /* 0x000fc20000000000 */
[----:B------:R-:W-:-:S02]  /*3b60*/  FADD R222, R82, R222 ;  /* 0x000000de52de7221 */ /* 0x000fc40000000000 */
[----:B-1----:R0:W5:Y:S04]  /*3b70*/  LDL.LU R215, [R1+0xb8] ;  /* 0x0000b80001d77983 */ /* 0x0021680000300800 */
[----:B------:R1:W-:Y:S01]  /*3b80*/  STL [R1+0x40], R216 ;  /* 0x000040d801007387 */ /* 0x0003e20000100800 */
[----:B------:R-:W-:-:S03]  /*3b90*/  FADD R223, R83, R223 ;  /* 0x000000df53df7221 */ /* 0x000fc60000000000 */
        /* <DEDUP_REMOVED lines=13> */
[----:B------:R1:W-:Y:S04]  /*3c70*/  STL [R1+0x54], R221 ;  /* 0x000054dd01007387 */ /* 0x0003e80000100800 */
        /* <DEDUP_REMOVED lines=12> */
[----:B-1----:R0:W5:Y:S01]  /*3d40*/  LDL.LU R227, [R1+0x88] ;  /* 0x0000880001e37983 */ /* 0x0021620000300800 */
        /* <DEDUP_REMOVED lines=82> */
[----:B0-----:R-:W-:-:S06]  /*4270*/  UMOV UR6, URZ ;  /* 0x0000003f00067c82 */ /* 0x001fcc0008000000 */
.L_x_28:
[----:B------:R-:W-:Y:S05]  /*4280*/  @!P1 BRA `(.L_x_29) ;  /* 0x0000000000049947 */ /* 0x000fea0003800000 */
[----:B------:R-:W-:Y:S01]  /*4290*/  BPT.TRAP 0x1 ;  /* 0x000000040000795c */ /* 0x000fe20000300000 */
.L_x_29:
[----:B------:R2:W-:Y:S04]  /*42a0*/  STL [R1+0x8c], R2 ;  /* 0x00008c0201007387 */ /* 0x0005e80000100800 */
[----:B--2---:R-:W2:Y:S04]  /*42b0*/  LDL R2, [R1+0x70] ;  /* 0x0000700001027983 */ /* 0x004ea80000100800 */
[----:B-----5:R3:W-:Y:S04]  /*42c0*/  STL [R1+0x88], R0 ;  /* 0x0000880001007387 */ /* 0x0207e80000100800 */
[----:B---3--:R-:W3:Y:S01]  /*42d0*/  LDL R0, [R1+0x74] ;  /* 0x0000740001007983 */ /* 0x008ee20000100800 */
[----:B-1----:R-:W-:Y:S01]  /*42e0*/  IMAD.U32 R229, RZ, RZ, UR25 ;  /* 0x00000019ffe57e24 */ /* 0x002fe2000f8e00ff */
[----:B--2---:R-:W-:-:S02]  /*42f0*/  ISETP.NE.AND P0, PT, R2, RZ, PT ;  /* 0x000000ff0200720c */ /* 0x004fc40003f05270 */
[----:B------:R1:W5:Y:S11]  /*4300*/  LDL.LU R2, [R1+0x8c] ;  /* 0x00008c0001027983 */ /* 0x0003760000300800 */
[----:B------:R-:W-:-:S05]  /*4310*/  @P0 LEA R229, R229, UR11, 0x3 ;  /* 0x0000000be5e50c11 */ /* 0x000fca000f8e18ff */
[----:B------:R-:W-:-:S05]  /*4320*/  @P0 VIADD R229, R229, 0x18 ;  /* 0x00000018e5e50836 */ /* 0x000fca0000000000 */
[----:B---3--:R-:W-:Y:S02]  /*4330*/  @P0 PRMT R229, R0, 0x654, R229 ;  /* 0x0000065400e50816 */ /* 0x008fe400000000e5 */
[----:B------:R1:W5:Y:S01]  /*4340*/  LDL.LU R0, [R1+0x88] ;  /* 0x0000880001007983 */ /* 0x0003620000300800 */
[----:B------:R-:W-:Y:S01]  /*4350*/  UISETP.GT.U32.AND UP0, UPT, UR13, 0x1, UPT ;  /* 0x000000010d00788c */ /* 0x000fe2000bf04070 */
[----:B------:R1:W-:Y:S05]  /*4360*/  @P0 SYNCS.ARRIVE.TRANS64.RED.A1T0 RZ, [R229+URZ], RZ ;  /* 0x000000ffe5ff09a7 */ /* 0x0003ea000810043f */
[----:B------:R-:W-:-:S13]  /*4370*/  PLOP3.LUT P0, PT, PT, PT, UP0, 0x80, 0x0 ;  /* 0x000000000000781c */ /* 0x000fda0003f0f008 */
[----:B-1----:R-:W-:Y:S05]  /*4380*/  @P0 BRA `(.L_x_30) ;  /* 0x0000000000040947 */ /* 0x002fea0003800000 */
[----:B------:R-:W-:Y:S01]  /*4390*/  BPT.TRAP 0x1 ;  /* 0x000000040000795c */ /* 0x000fe20000300000 */
.L_x_30:
[----:B------:R-:W-:Y:S02]  /*43a0*/  UISETP.GT.AND UP2, UPT, UR26, 0x1, UPT ;  /* 0x000000011a00788c */ /* 0x000fe4000bf44270 */
[----:B------:R-:W-:Y:S02]  /*43b0*/  UIADD3 UR23, UR23, 0x1, URZ ;  /* 0x0000000117177890 */ /* 0x000fe4000fffe03f */
[----:B------:R-:W-:Y:S02]  /*43c0*/  UIADD3 UR25, UR25, 0x1, URZ ;  /* 0x0000000119197890 */ /* 0x000fe4000fffe03f */
[----:B------:R-:W-:Y:S01]  /*43d0*/  PLOP3.LUT P0, PT, PT, PT, UP2, 0x80, 0x0 ;  /* 0x000000000000781c */ /* 0x000fe20003f0f028 */
[----:B------:R-:W-:Y:S02]  /*43e0*/  UISETP.NE.AND UP0, UPT, UR23, 0x3, UPT ;  /* 0x000000031700788c */ /* 0x000fe4000bf05270 */
[----:B------:R-:W-:Y:S02]  /*43f0*/  UIADD3 UR16, UR26, -0x1, URZ ;  /* 0xffffffff1a107890 */ /* 0x000fe4000fffe03f */
[----:B------:R-:W-:-:S02]  /*4400*/  USEL UR8, URZ, 0x1, UP0 ;  /* 0x000000013f087887 */ /* 0x000fc40008000000 */
[----:B------:R-:W-:Y:S02]  /*4410*/  UISETP.NE.AND UP1, UPT, UR25, 0x3, UPT ;  /* 0x000000031900788c */ /* 0x000fe4000bf25270 */
[----:B------:R-:W-:Y:S02]  /*4420*/  ULOP3.LUT UR24, UR24, UR8, URZ, 0x3c, !UPT ;  /* 0x0000000818187292 */ /* 0x000fe4000f8e3c3f */
[----:B------:R-:W-:Y:S02]  /*4430*/  USEL UR23, UR23, URZ, UP0 ;  /* 0x0000003f17177287 */ /* 0x000fe40008000000 */
[----:B------:R-:W-:Y:S01]  /*4440*/  USEL UR25, UR25, URZ, UP1 ;  /* 0x0000003f19197287 */ /* 0x000fe20008800000 */
[----:B------:R-:W-:Y:S01]  /*4450*/  UMOV UR8, 0x1 ;  /* 0x0000000100087882 */ /* 0x000fe20000000000 */
[----:B------:R-:W-:Y:S01]  /*4460*/  UMOV UR26, UR16 ;  /* 0x00000010001a7c82 */ /* 0x000fe20008000000 */
[----:B------:R-:W-:Y:S09]  /*4470*/  @P0 BRA `(.L_x_31) ;  /* 0xffffffec000c0947 */ /* 0x000ff2000383ffff */
.L_x_23:
[----:B------:R-:W-:-:S04]  /*4480*/  UISETP.NE.AND UP0, UPT, UR6, URZ, UPT ;  /* 0x0000003f0600728c */ /* 0x000fc8000bf05270 */
[----:B------:R-:W-:-:S06]  /*4490*/  USEL UR6, URZ, 0x1, !UP0 ;  /* 0x000000013f067887 */ /* 0x000fcc000c000000 */
[----:B------:R-:W-:-:S13]  /*44a0*/  ISETP.NE.AND P0, PT, RZ, UR6, PT ;  /* 0x00000006ff007c0c */ /* 0x000fda000bf05270 */
[----:B------:R-:W-:Y:S05]  /*44b0*/  @!P0 BRA `(.L_x_32) ;  /* 0x0000000c00c48947 */ /* 0x000fea0003800000 */
[----:B------:R-:W-:Y:S02]  /*44c0*/  WARPGROUP.DEPBAR.LE gsb0, 0x0 ;  /* 0x00008000000079c5 */ /* 0x000fe40000010000 */
[----:B-----5:R-:W-:Y:S01]  /*44d0*/  FADD R227, R89, R227 ;  /* 0x000000e359e37221 */ /* 0x020fe20000000000 */
[----:B------:R-:W-:-:S04]  /*44e0*/  FADD R228, R88, R228 ;  /* 0x000000e458e47221 */ /* 0x000fc80000000000 */
[----:B------:R1:W-:Y:S04]  /*44f0*/  STL [R1+0x88], R227 ;  /* 0x000088e301007387 */ /* 0x0003e80000100800 */
[----:B-1----:R-:W2:Y:S04]  /*4500*/  LDL.LU R227, [R1+0x6c] ;  /* 0x00006c0001e37983 */ /* 0x002ea80000300800 */
[----:B--2---:R1:W-:Y:S04]  /*4510*/  STL [R1+0x8c], R227 ;  /* 0x00008ce301007387 */ /* 0x0043e80000100800 */
        /* <DEDUP_REMOVED lines=52> */
[----:B-1----:R-:W2:Y:S01]  /*4860*/  LDL.LU R227, [R1] ;  /* 0x0000000001e37983 */ /* 0x002ea20000300800 */
[----:B------:R-:W-:Y:S01]  /*4870*/  FADD R226, R90, R226 ;  /* 0x000000e25ae27221 */ /* 0x000fe20000000000 */
        /* <DEDUP_REMOVED lines=97> */
[----:B--2---:R-:W-:-:S05]  /*4e90*/  FADD R227, R60, R227 ;  /* 0x000000e33ce37221 */ /* 0x004fca0000000000 */
[----:B------:R1:W-:Y:S04]  /*4ea0*/  STL [R1], R227 ;  /* 0x000000e301007387 */ /* 0x0003e80000100800 */
[----:B-1----:R-:W2:Y:S02]  /*4eb0*/  LDL.LU R227, [R1+0xf4] ;  /* 0x0000f40001e37983 */ /* 0x002ea40000300800 */
[----:B--2---:R-:W-:-:S05]  /*4ec0*/  FADD R227, R61, R227 ;  /* 0x000000e33de37221 */ /* 0x004fca0000000000 */
[----:B------:R1:W-:Y:S04]  /*4ed0*/  STL [R1+0x4], R227 ;  /* 0x000004e301007387 */ /* 0x0003e80000100800 */
        /* <DEDUP_REMOVED lines=78> */
[----:B-1----:R1:W5:Y:S02]  /*53c0*/  LDL.LU R227, [R1+0x88] ;  /* 0x0000880001e37983 */ /* 0x0023640000300800 */
.L_x_32:
[----:B------:R-:W-:Y:S02]  /*53d0*/  WARPGROUP.DEPBAR.LE gsb0, 0x0 ;  /* 0x00008000000079c5 */ /* 0x000fe40000010000 */
[----:B------:R-:W2:Y:S02]  /*53e0*/  LDC R24, c[0x0][0x28c] ;  /* 0x0000a300ff187b82 */ /* 0x000ea40000000800 */
[----:B--2---:R-:W-:-:S13]  /*53f0*/  ISETP.GE.AND P0, PT, R24, 0x1, PT ;  /* 0x000000011800780c */ /* 0x004fda0003f06270 */
[----:B------:R-:W-:Y:S05]  /*5400*/  @!P0 BRA `(.L_x_33) ;  /* 0x0000000000748947 */ /* 0x000fea0003800000 */
[----:B------:R-:W-:-:S06]  /*5410*/  UISETP.NE.AND UP0, UPT, UR22, 0x3, UPT ;  /* 0x000000031600788c */ /* 0x000fcc000bf05270 */
[----:B------:R-:W-:-:S13]  /*5420*/  PLOP3.LUT P0, PT, PT, PT, UP0, 0x80, 0x0 ;  /* 0x000000000000781c */ /* 0x000fda0003f0f008 */
[----:B------:R-:W-:Y:S05]  /*5430*/  @!P0 BRA `(.L_x_34) ;  /* 0x0000000000048947 */ /* 0x000fea0003800000 */
[----:B------:R-:W-:Y:S01]  /*5440*/  BPT.TRAP 0x1 ;  /* 0x000000040000795c */ /* 0x000fe20000300000 */
.L_x_34:
[----:B-----5:R2:W-:Y:S04]  /*5450*/  STL [R1+0x88], R0 ;  /* 0x0000880001007387 */ /* 0x0205e80000100800 */
[----:B--2---:R-:W2:Y:S01]  /*5460*/  LDL R0, [R1+0x70] ;  /* 0x0000700001007983 */ /* 0x004ea20000100800 */
[----:B------:R-:W-:Y:S01]  /*5470*/  BSSY B0, `(.L_x_35) ;  /* 0x0000012000007945 */ /* 0x000fe20003800000 */
[----:B--2---:R-:W-:Y:S02]  /*5480*/  ISETP.NE.AND P0, PT, R0, RZ, PT ;  /* 0x000000ff0000720c */ /* 0x004fe40003f05270 */
[----:B------:R2:W5:Y:S11]  /*5490*/  LDL.LU R0, [R1+0x88] ;  /* 0x0000880001007983 */ /* 0x0005760000300800 */
[----:B--2---:R-:W-:Y:S05]  /*54a0*/  @!P0 BRA `(.L_x_36) ;  /* 0x0000000000388947 */ /* 0x004fea0003800000 */
[----:B-----5:R2:W-:Y:S04]  /*54b0*/  STL [R1+0x88], R0 ;  /* 0x0000880001007387 */ /* 0x0205e80000100800 */
[----:B--2---:R-:W2:Y:S01]  /*54c0*/  LDL R0, [R1+0x74] ;  /* 0x0000740001007983 */ /* 0x004ea20000100800 */
[----:B------:R-:W-:-:S04]  /*54d0*/  UISETP.LT.AND UP0, UPT, UR9, 0x1, UPT ;  /* 0x000000010900788c */ /* 0x000fc8000bf01270 */
[----:B------:R-:W-:-:S04]  /*54e0*/  USEL UR8, UR9, 0x1, UP0 ;  /* 0x0000000109087887 */ /* 0x000fc80008000000 */
[----:B------:R-:W-:-:S04]  /*54f0*/  UIADD3 UR8, UR5, UR9, -UR8 ;  /* 0x0000000905087290 */ /* 0x000fc8000fffe808 */
[----:B------:R-:W-:-:S04]  /*5500*/  UIMAD.WIDE.U32 UR6, UR8, -0x55555555, URZ ;  /* 0xaaaaaaab080678a5 */ /* 0x000fc8000f8e003f */
[----:B------:R-:W-:-:S04]  /*5510*/  USHF.R.U32.HI UR6, URZ, 0x1, UR7 ;  /* 0x000000013f067899 */ /* 0x000fc80008011607 */
[----:B------:R-:W-:-:S04]  /*5520*/  UIMAD UR8, UR6, -0x3, UR8 ;  /* 0xfffffffd060878a4 */ /* 0x000fc8000f8e0208 */
[----:B------:R-:W-:-:S04]  /*5530*/  ULEA UR8, UR8, UR11, 0x3 ;  /* 0x0000000b08087291 */ /* 0x000fc8000f8e183f */
[----:B------:R-:W-:-:S06]  /*5540*/  UIADD3 UR8, UR8, 0x18, URZ ;  /* 0x0000001808087890 */ /* 0x000fcc000fffe03f */
[----:B------:R-:W-:-:S05]  /*5550*/  IMAD.U32 R24, RZ, RZ, UR8 ;  /* 0x00000008ff187e24 */ /* 0x000fca000f8e00ff */
[----:B--2---:R-:W-:Y:S02]  /*5560*/  PRMT R24, R0, 0x654, R24 ;  /* 0x0000065400187816 */ /* 0x004fe40000000018 */
[----:B------:R2:W5:Y:S02]  /*5570*/  LDL.LU R0, [R1+0x88] ;  /* 0x0000880001007983 */ /* 0x0005640000300800 */
[----:B------:R2:W-:Y:S03]  /*5580*/  SYNCS.ARRIVE.TRANS64.RED.A1T0 RZ, [R24+URZ], RZ ;  /* 0x000000ff18ff79a7 */ /* 0x0005e6000810043f */
.L_x_36:
[----:B------:R-:W-:Y:S05]  /*5590*/  BSYNC B0 ;  /* 0x0000000000007941 */ /* 0x000fea0003800000 */
.L_x_35:
[----:B------:R-:W-:-:S06]  /*55a0*/  UISETP.GT.U32.AND UP0, UPT, UR13, 0x1, UPT ;  /* 0x000000010d00788c */ /* 0x000fcc000bf04070 */
[----:B------:R-:W-:-:S13]  /*55b0*/  PLOP3.LUT P0, PT, PT, PT, UP0, 0x80, 0x0 ;  /* 0x000000000000781c */ /* 0x000fda0003f0f008 */
[----:B------:R-:W-:Y:S05]  /*55c0*/  @P0 BRA `(.L_x_33) ;  /* 0x0000000000040947 */ /* 0x000fea0003800000 */
[----:B------:R-:W-:Y:S01]  /*55d0*/  BPT.TRAP 0x1 ;  /* 0x000000040000795c */ /* 0x000fe20000300000 */
.L_x_33:
[----:B------:R3:W-:Y:S01]  /*55e0*/  STL [R1+0x90], R3 ;  /* 0x0000900301007387 */ /* 0x0007e20000100800 */
[----:B------:R-:W4:Y:S01]  /*55f0*/  LDC R29, c[0x0][0x288] ;  /* 0x0000a200ff1d7b82 */ /* 0x000f220000000800 */
[----:B------:R-:W-:Y:S02]  /*5600*/  UIADD3 UR10, UR9, UR5, URZ ;  /* 0x00000005090a7290 */ /* 0x000fe4000fffe03f */
[----:B------:R-:W-:Y:S01]  /*5610*/  USHF.R.S32.HI UR11, URZ, 0x1f, UR12 ;  /* 0x0000001f3f0b7899 */ /* 0x000fe2000801140c */
[----:B------:R-:W-:Y:S01]  /*5620*/  ULDC.64 UR6, c[0x0][0x5d0] ;  /* 0x0001740000067ab9 */ /* 0x000fe20000000a00 */
[----:B------:R-:W-:Y:S01]  /*5630*/  ULDC UR16, c[0x0][0x284] ;  /* 0x0000a10000107ab9 */ /* 0x000fe20000000800 */
[----:B---3--:R-:W3:Y:S04]  /*5640*/  LDL.LU R3, [R1+0x80] ;  /* 0x0000800001037983 */ /* 0x008ee80000300800 */
[----:B-----5:R0:W-:Y:S04]  /*5650*/  STL [R1+0x8c], R2 ;  /* 0x00008c0201007387 */ /* 0x0201e80000100800 */
[----:B------:R1:W-:Y:S01]  /*5660*/  STL [R1+0x88], R0 ;  /* 0x0000880001007387 */ /* 0x0003e20000100800 */
[----:B0-----:R-:W2:Y:S03]  /*5670*/  S2R R2, SR_TID.X ;  /* 0x0000000000027919 */ /* 0x001ea60000002100 */
[----:B-1----:R-:W4:Y:S01]  /*5680*/  LDL.LU R0, [R1+0x84] ;  /* 0x0000840001007983 */ /* 0x002f220000300800 */
[----:B------:R-:W-:Y:S01]  /*5690*/  UISETP.GE.U32.AND UP1, UPT, UR9, 0x3, UPT ;  /* 0x000000030900788c */ /* 0x000fe2000bf26070 */
[----:B--2---:R-:W-:-:S02]  /*56a0*/  SHF.R.U32.HI R24, RZ, 0x2, R2 ;  /* 0x00000002ff187819 */ /* 0x004fc40000011602 */
[----:B------:R-:W-:Y:S02]  /*56b0*/  SHF.R.U32.HI R27, RZ, 0x7, R2 ;  /* 0x00000007ff1b7819 */ /* 0x000fe40000011602 */
[----:B------:R-:W-:Y:S02]  /*56c0*/  LOP3.LUT R26, R2, 0x60, RZ, 0xc0, !PT ;  /* 0x00000060021a7812 */ /* 0x000fe400078ec0ff */
[----:B------:R-:W-:Y:S02]  /*56d0*/  LOP3.LUT R25, R24, 0x7, RZ, 0xc0, !PT ;  /* 0x0000000718197812 */ /* 0x000fe400078ec0ff */
[----:B------:R-:W-:Y:S02]  /*56e0*/  LOP3.LUT R24, R27, 0x1, RZ, 0xc0, !PT ;  /* 0x000000011b187812 */ /* 0x000fe400078ec0ff */
[----:B------:R-:W-:-:S03]  /*56f0*/  SHF.R.U32.HI R28, RZ, 0x1, R26 ;  /* 0x00000001ff1c7819 */ /* 0x000fc6000001161a */
[----:B------:R-:W-:Y:S01]  /*5700*/  IMAD.SHL.U32 R26, R24, 0x40, RZ ;  /* 0x00000040181a7824 */ /* 0x000fe200078e00ff */
[----:B------:R-:W-:Y:S01]  /*5710*/  IADD3 R27, RZ, -R28, -R25 ;  /* 0x8000001cff1b7210 */ /* 0x000fe20007ffe819 */
[----:B------:R-:W-:-:S03]  /*5720*/  IMAD.SHL.U32 R32, R2, 0x2, RZ ;  /* 0x0000000202207824 */ /* 0x000fc600078e00ff */
[----:B------:R-:W-:Y:S01]  /*5730*/  LOP3.LUT R43, R26, 0x40, R25, 0xe2, !PT ;  /* 0x000000401a2b7812 */ /* 0x000fe200078ee219 */
[----:B------:R-:W-:Y:S01]  /*5740*/  IMAD R42, R24, -0x40, R27 ;  /* 0xffffffc0182a7824 */ /* 0x000fe200078e021b */
[----:B------:R-:W-:Y:S01]  /*5750*/  LOP3.LUT R24, R2, 0x3, RZ, 0xc0, !PT ;  /* 0x0000000302187812 */ /* 0x000fe200078ec0ff */
[----:B---3--:R-:W-:Y:S02]  /*5760*/  IMAD.SHL.U32 R41, R3, 0x80, RZ ;  /* 0x0000008003297824 */ /* 0x008fe400078e00ff */
[----:B------:R0:W5:Y:S01]  /*5770*/  LDL.LU R3, [R1+0x90] ;  /* 0x0000900001037983 */ /* 0x0001620000300800 */
[----:B------:R-:W-:-:S03]  /*5780*/  UISETP.GT.U32.AND UP0, UPT, UR10, 0x2, UPT ;  /* 0x000000020a00788c */ /* 0x000fc6000bf04070 */
[----:B------:R0:W5:Y:S01]  /*5790*/  LDL.LU R2, [R1+0x8c] ;  /* 0x00008c0001027983 */ /* 0x0001620000300800 */
[C---:B----4-:R-:W-:Y:S01]  /*57a0*/  ISETP.GE.AND P0, PT, R41.reuse, R29, PT ;  /* 0x0000001d2900720c */ /* 0x050fe20003f06270 */
[----:B------:R-:W-:Y:S01]  /*57b0*/  UIMAD UR5, UR11, UR6, URZ ;  /* 0x000000060b0572a4 */ /* 0x000fe2000f8e023f */
[----:B------:R-:W-:Y:S01]  /*57c0*/  LOP3.LUT R32, R41, 0x6, R32, 0xf8, !PT ;  /* 0x0000000629207812 */ /* 0x000fe200078ef820 */
[----:B------:R-:W-:Y:S01]  /*57d0*/  UISETP.LT.U32.AND UP0, UPT, UR9, 0x3, UP0 ;  /* 0x000000030900788c */ /* 0x000fe20008701070 */
[----:B------:R-:W-:Y:S01]  /*57e0*/  IMAD.U32 R27, RZ, RZ, UR6 ;  /* 0x00000006ff1b7e24 */ /* 0x000fe2000f8e00ff */
[----:B------:R-:W-:Y:S01]  /*57f0*/  UIMAD UR8, UR12, UR7, UR5 ;  /* 0x000000070c0872a4 */ /* 0x000fe2000f8e0205 */
[----:B------:R-:W-:Y:S01]  /*5800*/  SHF.R.S32.HI R33, RZ, 0x1f, R32 ;  /* 0x0000001fff217819 */ /* 0x000fe20000011420 */
[----:B------:R-:W-:Y:S01]  /*5810*/  UIMAD.WIDE.U32 UR6, UR10, -0x55555555, URZ ;  /* 0xaaaaaaab0a0678a5 */ /* 0x000fe2000f8e003f */
[----:B------:R-:W-:Y:S01]  /*5820*/  IMAD R24, R24, -0x2, R29 ;  /* 0xfffffffe18187824 */ /* 0x000fe200078e021d */
[----:B------:R-:W-:Y:S01]  /*5830*/  USEL UR5, URZ, 0x1, !UP0 ;  /* 0x000000013f057887 */ /* 0x000fe2000c000000 */
[----:B------:R-:W-:-:S02]  /*5840*/  IMAD.SHL.U32 R25, R0, 0x100, RZ ;  /* 0x0000010000197824 */ /* 0x000fc400078e00ff */
[----:B------:R-:W-:Y:S02]  /*5850*/  IMAD.WIDE R38, R0, 0x100, RZ ;  /* 0x0000010000267825 */ /* 0x000fe400078e02ff */
[----:B------:R0:W5:Y:S01]  /*5860*/  LDL.LU R0, [R1+0x88] ;  /* 0x0000880001007983 */ /* 0x0001620000300800 */
[----:B------:R-:W-:Y:S01]  /*5870*/  ISETP.GE.OR P0, PT, R25, UR16, P0 ;  /* 0x0000001019007c0c */ /* 0x000fe20008706670 */
[----:B------:R-:W-:Y:S01]  /*5880*/  USHF.R.U32.HI UR6, URZ, 0x1, UR7 ;  /* 0x000000013f067899 */ /* 0x000fe20008011607 */
[----:B------:R-:W-:Y:S01]  /*5890*/  IMAD.WIDE.U32 R26, R27, UR12, R32 ;  /* 0x0000000c1b1a7c25 */ /* 0x000fe2000f8e0020 */
[----:B------:R-:W-:Y:S01]  /*58a0*/  ULOP3.LUT UR4, UR4, UR5, URZ, 0x3c, !UPT ;  /* 0x0000000504047292 */ /* 0x000fe2000f8e3c3f */
[----:B------:R-:W-:Y:S01]  /*58b0*/  IADD3 R42, -R25, UR16, R42 ;  /* 0x00000010192a7c10 */ /* 0x000fe2000fffe12a */
[----:B------:R-:W-:Y:S01]  /*58c0*/  UIMAD UR5, UR6, -0x3, UR10 ;  /* 0xfffffffd060578a4 */ /* 0x000fe2000f8e020a */
[----:B------:R-:W-:Y:S01]  /*58d0*/  VIADD R27, R27, UR8 ;  /* 0x000000081b1b7c36 */ /* 0x000fe20008000000 */
[----:B------:R-:W-:Y:S01]  /*58e0*/  @UP1 ULOP3.LUT UR4, UR4, 0x1, UR6, 0x78, !UPT ;  /* 0x0000000104041892 */ /* 0x000fe2000f8e7806 */
[----:B------:R-:W-:Y:S01]  /*58f0*/  LOP3.LUT R43, R38, R43, R28, 0xfe, !PT ;  /* 0x0000002b262b7212 */ /* 0x000fe200078efe1c */
[----:B------:R-:W-:-:S02]  /*5900*/  IMAD.IADD R41, R24, 0x1, -R41 ;  /* 0x0000000118297824 */ /* 0x000fc400078e0a29 */
[----:B------:R-:W-:Y:S02]  /*5910*/  IMAD.MOV.U32 R40, RZ, RZ, -0x1 ;  /* 0xffffffffff287424 */ /* 0x000fe400078e00ff */
[----:B0-----:R-:W-:Y:S06]  /*5920*/  @P0 BRA `(.L_x_37) ;  /* 0x0000008c00ec0947 */ /* 0x001fec0003800000 */
[----:B------:R-:W0:Y:S01]  /*5930*/  LDC.64 R28, c[0x0][0x5c8] ;  /* 0x00017200ff1c7b82 */ /* 0x000e220000000a00 */
[----:B------:R-:W-:Y:S01]  /*5940*/  ULDC.64 UR6, c[0x0][0x5c0] ;  /* 0x0001700000067ab9 */ /* 0x000fe20000000a00 */
[----:B------:R-:W-:Y:S01]  /*5950*/  BSSY B0, `(.L_x_37) ;  /* 0x00008f8000007945 */ /* 0x000fe20003800000 */
[-C--:B0-----:R-:W-:Y:S01]  /*5960*/  IMAD R24, R39, R28.reuse, RZ ;  /* 0x0000001c27187224 */ /* 0x081fe200078e02ff */
[----:B------:R-:W-:Y:S01]  /*5970*/  SHF.L.U64.HI R34, R28, 0x3, R29 ;  /* 0x000000031c227819 */ /* 0x000fe2000001021d */
[----:B------:R-:W-:-:S04]  /*5980*/  IMAD.WIDE.U32 R26, R43, R28, R26 ;  /* 0x0000001c2b1a7225 */ /* 0x000fc800078e001a */
[----:B------:R-:W-:Y:S01]  /*5990*/  IMAD R25, R43, R29, R24 ;  /* 0x0000001d2b197224 */ /* 0x000fe200078e0218 */
[----:B------:R-:W-:Y:S01]  /*59a0*/  IADD3 R24, P3, R26, UR6, RZ ;  /* 0x000000061a187c10 */ /* 0x000fe2000ff7e0ff */
[C---:B------:R-:W-:Y:S01]  /*59b0*/  IMAD.SHL.U32 R35, R28.reuse, 0x8, RZ ;  /* 0x000000081c237824 */ /* 0x040fe200078e00ff */
[----:B------:R-:W-:Y:S01]  /*59c0*/  LEA R30, P2, R28, R26, 0x7 ;  /* 0x0000001a1c1e7211 */ /* 0x000fe200078438ff */
[----:B------:R-:W-:-:S03]  /*59d0*/  IMAD.IADD R27, R27, 0x1, R25 ;  /* 0x000000011b1b7824 */ /* 0x000fc600078e0219 */
[----:B------:R-:W-:Y:S02]  /*59e0*/  IADD3 R26, P1, P0, R26, UR6, R35 ;  /* 0x000000061a1a7c10 */ /* 0x000fe4000f83e023 */
[----:B------:R-:W-:Y:S02]  /*59f0*/  IADD3.X R25, R27, UR7, RZ, P3, !PT ;  /* 0x000000071b197c10 */ /* 0x000fe40009ffe4ff */
[----:B------:R-:W-:Y:S02]  /*5a00*/  FSETP.NEU.AND P3, PT, RZ, UR21, PT ;  /* 0x00000015ff007c0b */ /* 0x000fe4000bf6d000 */
[----:B------:R-:W-:Y:S02]  /*5a10*/  LEA.HI.X R31, R28, R27, R29, 0x7, P2 ;  /* 0x0000001b1c1f7211 */ /* 0x000fe400010f3c1d */
[C---:B------:R-:W-:Y:S02]  /*5a20*/  IADD3 R28, P2, R30.reuse, UR6, RZ ;  /* 0x000000061e1c7c10 */ /* 0x040fe4000ff5e0ff */
[----:B------:R-:W-:-:S02]  /*5a30*/  IADD3 R30, P5, P6, R30, UR6, R35 ;  /* 0x000000061e1e7c10 */ /* 0x000fc4000febe023 */
[----:B------:R-:W-:Y:S02]  /*5a40*/  IADD3.X R29, R31, UR7, RZ, P2, !PT ;  /* 0x000000071f1d7c10 */ /* 0x000fe400097fe4ff */
[--C-:B------:R-:W-:Y:S02]  /*5a50*/  IADD3.X R27, R27, UR7, R34.reuse, P1, P0 ;  /* 0x000000071b1b7c10 */ /* 0x100fe40008fe0422 */
[----:B------:R-:W-:Y:S01]  /*5a60*/  IADD3.X R31, R31, UR7, R34, P5, P6 ;  /* 0x000000071f1f7c10 */ /* 0x000fe2000afec422 */
[----:B------:R-:W-:Y:S06]  /*5a70*/  @!P3 BRA `(.L_x_38) ;  /* 0x0000006c0014b947 */ /* 0x000fec0003800000 */
[----:B------:R-:W-:Y:S01]  /*5a80*/  ULDC.64 UR16, c[0x0][0x5b8] ;  /* 0x00016e0000107ab9 */ /* 0x000fe20000000a00 */
[----:B------:R-:W-:Y:S01]  /*5a90*/  ISETP.GE.AND P0, PT, R42, 0x1, PT ;  /* 0x000000012a00780c */ /* 0x000fe20003f06270 */
[----:B------:R-:W-:Y:S02]  /*5aa0*/  UIMAD UR6, UR11, UR16, URZ ;  /* 0x000000100b0672a4 */ /* 0x000fe4000f8e023f */
[----:B------:R-:W-:Y:S01]  /*5ab0*/  IMAD.U32 R35, RZ, RZ, UR16 ;  /* 0x00000010ff237e24 */ /* 0x000fe2000f8e00ff */
[----:B------:R-:W-:Y:S01]  /*5ac0*/  BSSY B1, `(.L_x_39) ;  /* 0x0000010000017945 */ /* 0x000fe20003800000 */
[----:B------:R-:W-:Y:S01]  /*5ad0*/  ISETP.LT.OR P3, PT, R41, 0x1, !P0 ;  /* 0x000000012900780c */ /* 0x000fe20004761670 */
[----:B------:R-:W-:Y:S02]  /*5ae0*/  UIMAD UR6, UR12, UR17, UR6 ;  /* 0x000000110c0672a4 */ /* 0x000fe4000f8e0206 */
[----:B------:R-:W-:Y:S01]  /*5af0*/  IMAD.WIDE.U32 R32, R35, UR12, R32 ;  /* 0x0000000c23207c25 */ /* 0x000fe2000f8e0020 */
[----:B------:R-:W-:-:S03]  /*5b00*/  ULDC.64 UR10, c[0x0][0x5a8] ;  /* 0x00016a00000a7ab9 */ /* 0x000fc60000000a00 */
[----:B------:R-:W-:Y:S02]  /*5b10*/  IMAD.MOV.U32 R36, RZ, RZ, R32 ;  /* 0x000000ffff247224 */ /* 0x000fe400078e0020 */
[----:B------:R-:W-:Y:S01]  /*5b20*/  VIADD R37, R33, UR6 ;  /* 0x0000000621257c36 */ /* 0x000fe20008000000 */
[----:B------:R-:W-:Y:S02]  /*5b30*/  ULDC.64 UR6, c[0x0][0x5b0] ;  /* 0x00016c0000067ab9 */ /* 0x000fe40000000a00 */
[----:B------:R-:W-:Y:S02]  /*5b40*/  IMAD R34, R39, UR6, RZ ;  /* 0x0000000627227c24 */ /* 0x000fe4000f8e02ff */
[----:B------:R-:W-:-:S04]  /*5b50*/  IMAD.WIDE.U32 R32, R43, UR6, R36 ;  /* 0x000000062b207c25 */ /* 0x000fc8000f8e0024 */
[--C-:B------:R-:W-:Y:S01]  /*5b60*/  IMAD R35, R43, UR7, R34.reuse ;  /* 0x000000072b237c24 */ /* 0x100fe2000f8e0222 */
[----:B------:R-:W-:Y:S02]  /*5b70*/  IADD3 R32, P1, R32, UR10, RZ ;  /* 0x0000000a20207c10 */ /* 0x000fe4000ff3e0ff */
[----:B------:R-:W-:Y:S02]  /*5b80*/  PRMT R34, RZ, 0x7610, R34 ;  /* 0x00007610ff227816 */ /* 0x000fe40000000022 */
[----:B------:R-:W-:Y:S01]  /*5b90*/  IADD3.X R33, R33, UR11, R35, P1, !PT ;  /* 0x0000000b21217c10 */ /* 0x000fe20008ffe423 */
[----:B------:R-:W-:Y:S08]  /*5ba0*/  @P3 BRA `(.L_x_40) ;  /* 0x0000000000043947 */ /* 0x000ff00003800000 */
[----:B------:R0:W5:Y:S02]  /*5bb0*/  LDG.E.U8 R34, desc[UR14][R32.64] ;  /* 0x0000000e20227981 */ /* 0x000164000c1e1100 */
.L_x_40:
[----:B------:R-:W-:Y:S05]  /*5bc0*/  BSYNC B1 ;  /* 0x0000000000017941 */ /* 0x000fea0003800000 */
.L_x_39:
[----:B-----5:R-:W-:Y:S01]  /*5bd0*/  LOP3.LUT R34, R34, 0xff, RZ, 0xc0, !PT ;  /* 0x000000ff22227812 */ /* 0x020fe200078ec0ff */
[----:B------:R-:W-:Y:S01]  /*5be0*/  BSSY B1, `(.L_x_41) ;  /* 0x000000b000017945 */ /* 0x000fe20003800000 */
[----:B------:R-:W-:Y:S02]  /*5bf0*/  ISETP.LT.OR P2, PT, R41, 0x2, !P0 ;  /* 0x000000022900780c */ /* 0x000fe40004741670 */
[----:B------:R-:W-:-:S05]  /*5c00*/  F2FP.F16.E4M3.UNPACK_B R34, R34 ;  /* 0x00000022ff22723e */ /* 0x000fca00020006ff */
[----:B------:R-:W-:-:S05]  /*5c10*/  HADD2.F32 R34, -RZ, R34.H0_H0 ;  /* 0x20000022ff227230 */ /* 0x000fca0000004100 */
[----:B------:R-:W-:Y:S01]  /*5c20*/  FMUL R35, R34, UR21 ;  /* 0x0000001522237c20 */ /* 0x000fe20008400000 */
[----:B------:R-:W-:-:S03]  /*5c30*/  PRMT R34, RZ, 0x7610, R34 ;  /* 0x00007610ff227816 */ /* 0x000fc60000000022 */
[----:B------:R-:W-:-:S05]  /*5c40*/  FFMA R35, R228, UR20, R35 ;  /* 0x00000014e4237c23 */ /* 0x000fca0008000023 */
[----:B------:R-:W-:-:S05]  /*5c50*/  F2FP.SATFINITE.E4M3.F32.PACK_AB_MERGE_C R35, RZ, R35, RZ ;  /* 0x00000023ff23723e */ /* 0x000fca00048070ff */
[----:B------:R1:W-:Y:S01]  /*5c60*/  @!P3 STG.E.U8 desc[UR14][R24.64], R35 ;  /* 0x000000231800b986 */ /* 0x0003e2000c10110e */
[----:B------:R-:W-:Y:S05]  /*5c70*/  @P2 BRA `(.L_x_42) ;  /* 0x0000000000042947 */ /* 0x000fea0003800000 */
[----:B------:R2:W5:Y:S02]  /*5c80*/  LDG.E.U8 R34, desc[UR14][R32.64+0x1] ;  /* 0x0000010e20227981 */ /* 0x000564000c1e1100 */
.L_x_42:
[----:B------:R-:W-:Y:S05]  /*5c90*/  BSYNC B1 ;  /* 0x0000000000017941 */ /* 0x000fea0003800000 */
.L_x_41:
[----:B-----5:R-:W-:Y:S01]  /*5ca0*/  LOP3.LUT R34, R34, 0xff, RZ, 0xc0, !PT ;  /* 0x000000ff22227812 */ /* 0x020fe200078ec0ff */
[----:B------:R-:W-:Y:S01]  /*5cb0*/  BSSY B1, `(.L_x_43) ;  /* 0x0000013000017945 */ /* 0x000fe20003800000 */
[----:B------:R-:W-:Y:S02]  /*5cc0*/  IADD3 R45, P1, R43, 0x8, RZ ;  /* 0x000000082b2d7810 */ /* 0x000fe40007f3e0ff */
[----:B------:R-:W-:-:S03]  /*5cd0*/  F2FP.F16.E4M3.UNPACK_B R34, R34 ;  /* 0x00000022ff22723e */ /* 0x000fc600020006ff */
[----:B-1----:R-:W-:Y:S01]  /*5ce0*/  IMAD.X R35, RZ, RZ, R39, P1 ;  /* 0x000000ffff237224 */ /* 0x002fe200008e0627 */
[----:B------:R-:W-:Y:S01]  /*5cf0*/  ISETP.GE.AND P1, PT, R42, 0x9, PT ;  /* 0x000000092a00780c */ /* 0x000fe20003f26270 */
[----:B------:R-:W-:Y:S02]  /*5d00*/  HADD2.F32 R34, -RZ, R34.H0_H0 ;  /* 0x20000022ff227230 */ /* 0x000fe40000004100 */
[----:B------:R-:W-:Y:S01]  /*5d10*/  IMAD R46, R35, UR6, RZ ;  /* 0x00000006232e7c24 */ /* 0x000fe2000f8e02ff */
[----:B------:R-:W-:Y:S02]  /*5d20*/  ISETP.LT.OR P5, PT, R41, 0x1, !P1 ;  /* 0x000000012900780c */ /* 0x000fe40004fa1670 */
[----:B------:R-:W-:Y:S01]  /*5d30*/  FMUL R44, R34, UR21 ;  /* 0x00000015222c7c20 */ /* 0x000fe20008400000 */
[----:B------:R-:W-:-:S04]  /*5d40*/  IMAD.WIDE.U32 R34, R45, UR6, R36 ;  /* 0x000000062d227c25 */ /* 0x000fc8000f8e0024 */
[----:B------:R-:W-:Y:S01]  /*5d50*/  FFMA R44, R227, UR20, R44 ;  /* 0x00000014e32c7c23 */ /* 0x000fe2000800002c */
[----:B------:R-:W-:Y:S01]  /*5d60*/  IMAD R45, R45, UR7, R46 ;  /* 0x000000072d2d7c24 */ /* 0x000fe2000f8e022e */
[----:B------:R-:W-:-:S03]  /*5d70*/  IADD3 R34, P3, R34, UR10, RZ ;  /* 0x0000000a22227c10 */ /* 0x000fc6000ff7e0ff */
[----:B------:R-:W-:Y:S02]  /*5d80*/  F2FP.SATFINITE.E4M3.F32.PACK_AB_MERGE_C R47, RZ, R44, RZ ;  /* 0x0000002cff2f723e */ /* 0x000fe400048070ff */
[----:B------:R-:W-:Y:S02]  /*5d90*/  IADD3.X R35, R35, UR11, R45, P3, !PT ;  /* 0x0000000b23237c10 */ /* 0x000fe40009ffe42d */
[----:B------:R-:W-:Y:S01]  /*5da0*/  PRMT R44, RZ, 0x7610, R44 ;  /* 0x00007610ff2c7816 */ /* 0x000fe2000000002c */
[----:B------:R1:W-:Y:S01]  /*5db0*/  @!P2 STG.E.U8 desc[UR14][R24.64+0x1], R47 ;  /* 0x0000012f1800a986 */ /* 0x0003e2000c10110e */
[----:B------:R-:W-:Y:S05]  /*5dc0*/  @P5 BRA `(.L_x_44) ;  /* 0x0000000000045947 */ /* 0x000fea0003800000 */
[----:B------:R3:W5:Y:S02]  /*5dd0*/  LDG.E.U8 R44, desc[UR14][R34.64] ;  /* 0x0000000e222c7981 */ /* 0x000764000c1e1100 */
.L_x_44:
[----:B------:R-:W-:Y:S05]  /*5de0*/  BSYNC B1 ;  /* 0x0000000000017941 */ /* 0x000fea0003800000 */
.L_x_43:
        /* <DEDUP_REMOVED lines=12> */
.L_x_46:
[----:B------:R-:W-:Y:S05]  /*5eb0*/  BSYNC B1 ;  /* 0x0000000000017941 */ /* 0x000fea0003800000 */
.L_x_45:
[----:B-----5:R-:W-:Y:S01]  /*5ec0*/  LOP3.LUT R44, R44, 0xff, RZ, 0xc0, !PT ;  /* 0x000000ff2c2c7812 */ /* 0x020fe200078ec0ff */
[----:B------:R-:W-:Y:S01]  /*5ed0*/  BSSY B1, `(.L_x_47) ;  /* 0x000000b000017945 */ /* 0x000fe20003800000 */
[----:B------:R-:W-:Y:S02]  /*5ee0*/  ISETP.LT.OR P3, PT, R41, 0x9, !P0 ;  /* 0x000000092900780c */ /* 0x000fe40004761670 */
[----:B------:R-:W-:-:S05]  /*5ef0*/  F2FP.F16.E4M3.UNPACK_B R44, R44 ;  /* 0x0000002cff2c723e */ /* 0x000fca00020006ff */
[----:B------:R-:W-:-:S05]  /*5f00*/  HADD2.F32 R44, -RZ, R44.H0_H0 ;  /* 0x2000002cff2c7230 */ /* 0x000fca0000004100 */
[----:B------:R-:W-:-:S04]  /*5f10*/  FMUL R44, R44, UR21 ;  /* 0x000000152c2c7c20 */ /* 0x000fc80008400000 */
[----:B------:R-:W-:-:S05]  /*5f20*/  FFMA R44, R225, UR20, R44 ;  /* 0x00000014e12c7c23 */ /* 0x000fca000800002c */
[----:B----4-:R-:W-:Y:S02]  /*5f30*/  F2FP.SATFINITE.E4M3.F32.PACK_AB_MERGE_C R45, RZ, R44, RZ ;  /* 0x0000002cff2d723e */ /* 0x010fe400048070ff */
[----:B------:R-:W-:-:S03]  /*5f40*/  PRMT R44, RZ, 0x7610, R44 ;  /* 0x00007610ff2c7816 */ /* 0x000fc6000000002c */
[----:B------:R4:W-:Y:S01]  /*5f50*/  @!P2 STG.E.U8 desc[UR14][R26.64+0x1], R45 ;  /* 0x0000012d1a00a986 */ /* 0x0009e2000c10110e */
[----:B------:R-:W-:Y:S05]  /*5f60*/  @P3 BRA `(.L_x_48) ;  /* 0x0000000000043947 */ /* 0x000fea0003800000 */
[----:B------:R0:W5:Y:S02]  /*5f70*/  LDG.E.U8 R44, desc[UR14][R32.64+0x8] ;  /* 0x0000080e202c7981 */ /* 0x000164000c1e1100 */
.L_x_48:
[----:B------:R-:W-:Y:S05]  /*5f80*/  BSYNC B1 ;  /* 0x0000000000017941 */ /* 0x000fea0003800000 */
.L_x_47:
[----:B-----5:R-:W-:Y:S01]  /*5f90*/  LOP3.LUT R44, R44, 0xff, RZ, 0xc0, !PT ;  /* 0x000000ff2c2c7812 */ /* 0x020fe200078ec0ff */
[----:B------:R-:W-:Y:S01]  /*5fa0*/  BSSY B1, `(.L_x_49) ;  /* 0x000000b000017945 */ /* 0x000fe20003800000 */
[----:B------:R-:W-:Y:S02]  /*5fb0*/  ISETP.LT.OR P2, PT, R41, 0xa, !P0 ;  /* 0x0000000a2900780c */ /* 0x000fe40004741670 */
[----:B------:R-:W-:-:S05]  /*5fc0*/  F2FP.F16.E4M3.UNPACK_B R44, R44 ;  /* 0x0000002cff2c723e */ /* 0x000fca00020006ff */
[----:B------:R-:W-:-:S05]  /*5fd0*/  HADD2.F32 R44, -RZ, R44.H0_H0 ;  /* 0x2000002cff2c7230 */ /* 0x000fca0000004100 */
[----:B----4-:R-:W-:Y:S01]  /*5fe0*/  FMUL R45, R44, UR21 ;  /* 0x000000152c2d7c20 */ /* 0x010fe20008400000 */
[----:B------:R-:W-:-:S03]  /*5ff0*/  PRMT R44, RZ, 0x7610, R44 ;  /* 0x00007610ff2c7816 */ /* 0x000fc6000000002c */
[----:B------:R-:W-:-:S05]  /*6000*/  FFMA R45, R224, UR20, R45 ;  /* 0x00000014e02d7c23 */ /* 0x000fca000800002d */
[----:B------:R-:W-:-:S05]  /*6010*/  F2FP.SATFINITE.E4M3.F32.PACK_AB_MERGE_C R45, RZ, R45, RZ ;  /* 0x0000002dff2d723e */ /* 0x000fca00048070ff */
[----:B------:R4:W-:Y:S01]  /*6020*/  @!P3 STG.E.U8 desc[UR14][R24.64+0x8], R45 ;  /* 0x0000082d1800b986 */ /* 0x0009e2000c10110e */
[----:B------:R-:W-:Y:S05]  /*6030*/  @P2 BRA `(.L_x_50) ;  /* 0x0000000000042947 */ /* 0x000fea0003800000 */
[----:B------:R0:W5:Y:S02]  /*6040*/  LDG.E.U8 R44, desc[UR14][R32.64+0x9] ;  /* 0x0000090e202c7981 */ /* 0x000164000c1e1100 */
.L_x_50:
[----:B------:R-:W-:Y:S05]  /*6050*/  BSYNC B1 ;  /* 0x0000000000017941 */ /* 0x000fea0003800000 */
.L_x_49:
        /* <DEDUP_REMOVED lines=12> */
.L_x_52:
[----:B------:R-:W-:Y:S05]  /*6120*/  BSYNC B1 ;  /* 0x0000000000017941 */ /* 0x000fea0003800000 */
.L_x_51:
        /* <DEDUP_REMOVED lines=12> */
.L_x_54:
[----:B------:R-:W-:Y:S05]  /*61f0*/  BSYNC B1 ;  /* 0x0000000000017941 */ /* 0x000fea0003800000 */
.L_x_53:
        /* <DEDUP_REMOVED lines=12> */
.L_x_56:
[----:B------:R-:W-:Y:S05]  /*62c0*/  BSYNC B1 ;  /* 0x0000000000017941 */ /* 0x000fea0003800000 */
.L_x_55:
        /* <DEDUP_REMOVED lines=12> */
.L_x_58:
[----:B------:R-:W-:Y:S05]  /*6390*/  BSYNC B1 ;  /* 0x0000000000017941 */ /* 0x000fea0003800000 */
.L_x_57:
        /* <DEDUP_REMOVED lines=12> */
.L_x_60:
[----:B------:R-:W-:Y:S05]  /*6460*/  BSYNC B1 ;  /* 0x0000000000017941 */ /* 0x000fea0003800000 */
.L_x_59:
        /* <DEDUP_REMOVED lines=12> */
.L_x_62:
[----:B------:R-:W-:Y:S05]  /*6530*/  BSYNC B1 ;  /* 0x0000000000017941 */ /* 0x000fea0003800000 */
.L_x_61:
        /* <DEDUP_REMOVED lines=12> */
.L_x_64:
[----:B------:R-:W-:Y:S05]  /*6600*/  BSYNC B1 ;  /* 0x0000000000017941 */ /* 0x000fea0003800000 */
.L_x_63:
        /* <DEDUP_REMOVED lines=12> */
.L_x_66:
[----:B------:R-:W-:Y:S05]  /*66d0*/  BSYNC B1 ;  /* 0x0000000000017941 */ /* 0x000fea0003800000 */
.L_x_65:
        /* <DEDUP_REMOVED lines=12> */
.L_x_68:
[----:B------:R-:W-:Y:S05]  /*67a0*/  BSYNC B1 ;  /* 0x0000000000017941 */ /* 0x000fea0003800000 */
.L_x_67:
        /* <DEDUP_REMOVED lines=12> */
.L_x_70:
[----:B------:R-:W-:Y:S05]  /*6870*/  BSYNC B1 ;  /* 0x0000000000017941 */ /* 0x000fea0003800000 */
.L_x_69:
        /* <DEDUP_REMOVED lines=12> */
.L_x_72:
[----:B------:R-:W-:Y:S05]  /*6940*/  BSYNC B1 ;  /* 0x0000000000017941 */ /* 0x000fea0003800000 */
.L_x_71:
        /* <DEDUP_REMOVED lines=12> */
.L_x_74:
[----:B------:R-:W-:Y:S05]  /*6a10*/  BSYNC B1 ;  /* 0x0000000000017941 */ /* 0x000fea0003800000 */
.L_x_73:
        /* <DEDUP_REMOVED lines=12> */
.L_x_76:
[----:B------:R-:W-:Y:S05]  /*6ae0*/  BSYNC B1 ;  /* 0x0000000000017941 */ /* 0x000fea0003800000 */
.L_x_75:
        /* <DEDUP_REMOVED lines=12> */
.L_x_78:
[----:B------:R-:W-:Y:S05]  /*6bb0*/  BSYNC B1 ;  /* 0x0000000000017941 */ /* 0x000fea0003800000 */
.L_x_77:
        /* <DEDUP_REMOVED lines=12> */
.L_x_80:
[----:B------:R-:W-:Y:S05]  /*6c80*/  BSYNC B1 ;  /* 0x0000000000017941 */ /* 0x000fea0003800000 */
.L_x_79:
        /* <DEDUP_REMOVED lines=12> */
.L_x_82:
[----:B------:R-:W-:Y:S05]  /*6d50*/  BSYNC B1 ;  /* 0x0000000000017941 */ /* 0x000fea0003800000 */
.L_x_81:
        /* <DEDUP_REMOVED lines=12> */
.L_x_84:
[----:B------:R-:W-:Y:S05]  /*6e20*/  BSYNC B1 ;  /* 0x0000000000017941 */ /* 0x000fea0003800000 */
.L_x_83:
        /* <DEDUP_REMOVED lines=12> */
.L_x_86:
[----:B------:R-:W-:Y:S05]  /*6ef0*/  BSYNC B1 ;  /* 0x0000000000017941 */ /* 0x000fea0003800000 */
.L_x_85:
        /* <DEDUP_REMOVED lines=12> */
.L_x_88:
[----:B------:R-:W-:Y:S05]  /*6fc0*/  BSYNC B1 ;  /* 0x0000000000017941 */ /* 0x000fea0003800000 */
.L_x_87:
        /* <DEDUP_REMOVED lines=12> */
.L_x_90:
[----:B------:R-:W-:Y:S05]  /*7090*/  BSYNC B1 ;  /* 0x0000000000017941 */ /* 0x000fea0003800000 */
.L_x_89:
        /* <DEDUP_REMOVED lines=12> */
.L_x_92:
[----:B------:R-:W-:Y:S05]  /*7160*/  BSYNC B1 ;  /* 0x0000000000017941 */ /* 0x000fea0003800000 */
.L_x_91:
        /* <DEDUP_REMOVED lines=12> */
.L_x_94:
[----:B------:R-:W-:Y:S05]  /*7230*/  BSYNC B1 ;  /* 0x0000000000017941 */ /* 0x000fea0003800000 */
.L_x_93:
        /* <DEDUP_REMOVED lines=12> */
.L_x_96:
[----:B------:R-:W-:Y:S05]  /*7300*/  BSYNC B1 ;  /* 0x0000000000017941 */ /* 0x000fea0003800000 */
.L_x_95:
        /* <DEDUP_REMOVED lines=12> */
.L_x_98:
[----:B------:R-:W-:Y:S05]  /*73d0*/  BSYNC B1 ;  /* 0x0000000000017941 */ /* 0x000fea0003800000 */
.L_x_97:
        /* <DEDUP_REMOVED lines=12> */
.L_x_100:
[----:B------:R-:W-:Y:S05]  /*74a0*/  BSYNC B1 ;  /* 0x0000000000017941 */ /* 0x000fea0003800000 */
.L_x_99:
        /* <DEDUP_REMOVED lines=12> */
.L_x_102:
[----:B------:R-:W-:Y:S05]  /*7570*/  BSYNC B1 ;  /* 0x0000000000017941 */ /* 0x000fea0003800000 */
.L_x_101:
        /* <DEDUP_REMOVED lines=12> */
.L_x_104:
[----:B------:R-:W-:Y:S05]  /*7640*/  BSYNC B1 ;  /* 0x0000000000017941 */ /* 0x000fea0003800000 */
.L_x_103:
        /* <DEDUP_REMOVED lines=12> */
.L_x_106:
[----:B------:R-:W-:Y:S05]  /*7710*/  BSYNC B1 ;  /* 0x0000000000017941 */ /* 0x000fea0003800000 */
.L_x_105:
        /* <DEDUP_REMOVED lines=12> */
.L_x_108:
[----:B------:R-:W-:Y:S05]  /*77e0*/  BSYNC B1 ;  /* 0x0000000000017941 */ /* 0x000fea0003800000 */
.L_x_107:
        /* <DEDUP_REMOVED lines=12> */
.L_x_110:
[----:B------:R-:W-:Y:S05]  /*78b0*/  BSYNC B1 ;  /* 0x0000000000017941 */ /* 0x000fea0003800000 */
.L_x_109:
        /* <DEDUP_REMOVED lines=12> */
.L_x_112:
[----:B------:R-:W-:Y:S05]  /*7980*/  BSYNC B1 ;  /* 0x0000000000017941 */ /* 0x000fea0003800000 */
.L_x_111:
        /* <DEDUP_REMOVED lines=12> */
.L_x_114:
[----:B------:R-:W-:Y:S05]  /*7a50*/  BSYNC B1 ;  /* 0x0000000000017941 */ /* 0x000fea0003800000 */
.L_x_113:
        /* <DEDUP_REMOVED lines=12> */
.L_x_116:
[----:B------:R-:W-:Y:S05]  /*7b20*/  BSYNC B1 ;  /* 0x0000000000017941 */ /* 0x000fea0003800000 */
.L_x_115:
        /* <DEDUP_REMOVED lines=12> */
.L_x_118:
[----:B------:R-:W-:Y:S05]  /*7bf0*/  BSYNC B1 ;  /* 0x0000000000017941 */ /* 0x000fea0003800000 */
.L_x_117:
        /* <DEDUP_REMOVED lines=12> */
.L_x_120:
[----:B------:R-:W-:Y:S05]  /*7cc0*/  BSYNC B1 ;  /* 0x0000000000017941 */ /* 0x000fea0003800000 */
.L_x_119:
        /* <DEDUP_REMOVED lines=12> */
.L_x_122:
[----:B------:R-:W-:Y:S05]  /*7d90*/  BSYNC B1 ;  /* 0x0000000000017941 */ /* 0x000fea0003800000 */
.L_x_121:
        /* <DEDUP_REMOVED lines=12> */
.L_x_124:
[----:B------:R-:W-:Y:S05]  /*7e60*/  BSYNC B1 ;  /* 0x0000000000017941 */ /* 0x000fea0003800000 */
.L_x_123:
        /* <DEDUP_REMOVED lines=12> */
.L_x_126:
[----:B------:R-:W-:Y:S05]  /*7f30*/  BSYNC B1 ;  /* 0x0000000000017941 */ /* 0x000fea0003800000 */
.L_x_125:
        /* <DEDUP_REMOVED lines=12> */
.L_x_128:
[----:B------:R-:W-:Y:S05]  /*8000*/  BSYNC B1 ;  /* 0x0000000000017941 */ /* 0x000fea0003800000 */
.L_x_127:
        /* <DEDUP_REMOVED lines=12> */
.L_x_130:
[----:B------:R-:W-:Y:S05]  /*80d0*/  BSYNC B1 ;  /* 0x0000000000017941 */ /* 0x000fea0003800000 */
.L_x_129:
        /* <DEDUP_REMOVED lines=12> */
.L_x_132:
[----:B------:R-:W-:Y:S05]  /*81a0*/  BSYNC B1 ;  /* 0x0000000000017941 */ /* 0x000fea0003800000 */
.L_x_131:
        /* <DEDUP_REMOVED lines=12> */
.L_x_134:
[----:B------:R-:W-:Y:S05]  /*8270*/  BSYNC B1 ;  /* 0x0000000000017941 */ /* 0x000fea0003800000 */
.L_x_133:
        /* <DEDUP_REMOVED lines=12> */
.L_x_136:
[----:B------:R-:W-:Y:S05]  /*8340*/  BSYNC B1 ;  /* 0x0000000000017941 */ /* 0x000fea0003800000 */
.L_x_135:
        /* <DEDUP_REMOVED lines=12> */
.L_x_138:
[----:B------:R-:W-:Y:S05]  /*8410*/  BSYNC B1 ;  /* 0x0000000000017941 */ /* 0x000fea0003800000 */
.L_x_137:
        /* <DEDUP_REMOVED lines=12> */
.L_x_140:
[----:B------:R-:W-:Y:S05]  /*84e0*/  BSYNC B1 ;  /* 0x0000000000017941 */ /* 0x000fea0003800000 */
.L_x_139:
        /* <DEDUP_REMOVED lines=12> */
.L_x_142:
[----:B------:R-:W-:Y:S05]  /*85b0*/  BSYNC B1 ;  /* 0x0000000000017941 */ /* 0x000fea0003800000 */
.L_x_141:
        /* <DEDUP_REMOVED lines=12> */
.L_x_144:
[----:B------:R-:W-:Y:S05]  /*8680*/  BSYNC B1 ;  /* 0x0000000000017941 */ /* 0x000fea0003800000 */
.L_x_143:
        /* <DEDUP_REMOVED lines=12> */
.L_x_146:
[----:B------:R-:W-:Y:S05]  /*8750*/  BSYNC B1 ;  /* 0x0000000000017941 */ /* 0x000fea0003800000 */
.L_x_145:
        /* <DEDUP_REMOVED lines=12> */
.L_x_148:
[----:B------:R-:W-:Y:S05]  /*8820*/  BSYNC B1 ;  /* 0x0000000000017941 */ /* 0x000fea0003800000 */
.L_x_147:
        /* <DEDUP_REMOVED lines=12> */
.L_x_150:
[----:B------:R-:W-:Y:S05]  /*88f0*/  BSYNC B1 ;  /* 0x0000000000017941 */ /* 0x000fea0003800000 */
.L_x_149:
        /* <DEDUP_REMOVED lines=12> */
.L_x_152:
[----:B------:R-:W-:Y:S05]  /*89c0*/  BSYNC B1 ;  /* 0x0000000000017941 */ /* 0x000fea0003800000 */
.L_x_151:
        /* <DEDUP_REMOVED lines=12> */
.L_x_154:
[----:B------:R-:W-:Y:S05]  /*8a90*/  BSYNC B1 ;  /* 0x0000000000017941 */ /* 0x000fea0003800000 */
.L_x_153:
        /* <DEDUP_REMOVED lines=12> */
.L_x_156:
[----:B------:R-:W-:Y:S05]  /*8b60*/  BSYNC B1 ;  /* 0x0000000000017941 */ /* 0x000fea0003800000 */
.L_x_155:
        /* <DEDUP_REMOVED lines=12> */
.L_x_158:
[----:B------:R-:W-:Y:S05]  /*8c30*/  BSYNC B1 ;  /* 0x0000000000017941 */ /* 0x000fea0003800000 */
.L_x_157:
        /* <DEDUP_REMOVED lines=12> */
.L_x_160:
[----:B------:R-:W-:Y:S05]  /*8d00*/  BSYNC B1 ;  /* 0x0000000000017941 */ /* 0x000fea0003800000 */
.L_x_159:
        /* <DEDUP_REMOVED lines=12> */
.L_x_162:
[----:B------:R-:W-:Y:S05]  /*8dd0*/  BSYNC B1 ;  /* 0x0000000000017941 */ /* 0x000fea0003800000 */
.L_x_161:
[----:B-----5:R-:W-:Y:S01]  /*8de0*/  LOP3.LUT R44, R44, 0xff, RZ, 0xc0, !PT ;  /* 0x000000ff2c2c7812 */ /* 0x020fe200078ec0ff */
[----:B------:R-:W-:Y:S01]  /*8df0*/  BSSY B1, `(.L_x_163) ;  /* 0x000000b000017945 */ /* 0x000fe20003800000 */
[----:B------:R-:W-:Y:S02]  /*8e00*/  ISETP.LT.OR P2, PT, R41, 0x79, !P1 ;  /* 0x000000792900780c */ /* 0x000fe40004f41670 */
[----:B------:R-:W-:Y:S02]  /*8e10*/  F2FP.F16.E4M3.UNPACK_B R44, R44 ;  /* 0x0000002cff2c723e */ /* 0x000fe400020006ff */
[----:B0-2---:R-:W-:-:S03]  /*8e20*/  PRMT R32, RZ, 0x7610, R32 ;  /* 0x00007610ff207816 */ /* 0x005fc60000000020 */
[----:B------:R-:W-:-:S05]  /*8e30*/  HADD2.F32 R44, -RZ, R44.H0_H0 ;  /* 0x2000002cff2c7230 */ /* 0x000fca0000004100 */
[----:B------:R-:W-:-:S04]  /*8e40*/  FMUL R44, R44, UR21 ;  /* 0x000000152c2c7c20 */ /* 0x000fc80008400000 */
[----:B------:R-:W-:-:S05]  /*8e50*/  FFMA R44, R167, UR20, R44 ;  /* 0x00000014a72c7c23 */ /* 0x000fca000800002c */
[----:B------:R-:W-:-:S05]  /*8e60*/  F2FP.SATFINITE.E4M3.F32.PACK_AB_MERGE_C R33, RZ, R44, RZ ;  /* 0x0000002cff21723e */ /* 0x000fca00048070ff */
[----:B------:R0:W-:Y:S01]  /*8e70*/  @!P0 STG.E.U8 desc[UR14][R24.64+0x79], R33 ;  /* 0x0000792118008986 */ /* 0x0001e2000c10110e */
[----:B------:R-:W-:Y:S05]  /*8e80*/  @P2 BRA `(.L_x_164) ;  /* 0x0000000000042947 */ /* 0x000fea0003800000 */
[----:B------:R2:W5:Y:S02]  /*8e90*/  LDG.E.U8 R32, desc[UR14][R34.64+0x78] ;  /* 0x0000780e22207981 */ /* 0x000564000c1e1100 */
.L_x_164:
[----:B------:R-:W-:Y:S05]  /*8ea0*/  BSYNC B1 ;  /* 0x0000000000017941 */ /* 0x000fea0003800000 */
.L_x_163:
[----:B-----5:R-:W-:Y:S01]  /*8eb0*/  LOP3.LUT R32, R32, 0xff, RZ, 0xc0, !PT ;  /* 0x000000ff20207812 */ /* 0x020fe200078ec0ff */
[----:B------:R-:W-:Y:S01]  /*8ec0*/  BSSY B1, `(.L_x_165) ;  /* 0x000000b000017945 */ /* 0x000fe20003800000 */
[----:B------:R-:W-:Y:S02]  /*8ed0*/  ISETP.LT.OR P1, PT, R41, 0x7a, !P1 ;  /* 0x0000007a2900780c */ /* 0x000fe40004f21670 */
[----:B------:R-:W-:Y:S02]  /*8ee0*/  F2FP.F16.E4M3.UNPACK_B R32, R32 ;  /* 0x00000020ff20723e */ /* 0x000fe400020006ff */
[----:B01--4-:R-:W-:-:S03]  /*8ef0*/  PRMT R24, RZ, 0x7610, R24 ;  /* 0x00007610ff187816 */ /* 0x013fc60000000018 */
[----:B------:R-:W-:-:S05]  /*8f00*/  HADD2.F32 R32, -RZ, R32.H0_H0 ;  /* 0x20000020ff207230 */ /* 0x000fca0000004100 */
[----:B------:R-:W-:-:S04]  /*8f10*/  FMUL R25, R32, UR21 ;  /* 0x0000001520197c20 */ /* 0x000fc80008400000 */
[----:B------:R-:W-:-:S05]  /*8f20*/  FFMA R25, R166, UR20, R25 ;  /* 0x00000014a6197c23 */ /* 0x000fca0008000019 */
[----:B------:R-:W-:-:S05]  /*8f30*/  F2FP.SATFINITE.E4M3.F32.PACK_AB_MERGE_C R25, RZ, R25, RZ ;  /* 0x00000019ff19723e */ /* 0x000fca00048070ff */
[----:B------:R0:W-:Y:S01]  /*8f40*/  @!P2 STG.E.U8 desc[UR14][R26.64+0x78], R25 ;  /* 0x000078191a00a986 */ /* 0x0001e2000c10110e */
[----:B------:R-:W-:Y:S05]  /*8f50*/  @P1 BRA `(.L_x_166) ;  /* 0x0000000000041947 */ /* 0x000fea0003800000 */
[----:B------:R1:W5:Y:S02]  /*8f60*/  LDG.E.U8 R24, desc[UR14][R34.64+0x79] ;  /* 0x0000790e22187981 */ /* 0x000364000c1e1100 */
.L_x_166:
[----:B------:R-:W-:Y:S05]  /*8f70*/  BSYNC B1 ;  /* 0x0000000000017941 */ /* 0x000fea0003800000 */
.L_x_165:
[----:B-----5:R-:W-:Y:S01]  /*8f80*/  LOP3.LUT R24, R24, 0xff, RZ, 0xc0, !PT ;  /* 0x000000ff18187812 */ /* 0x020fe200078ec0ff */
[----:B------:R-:W-:Y:S01]  /*8f90*/  BSSY B1, `(.L_x_167) ;  /* 0x0000013000017945 */ /* 0x000fe20003800000 */
[----:B------:R-:W-:Y:S02]  /*8fa0*/  IADD3 R33, P0, R43, 0x80, RZ ;  /* 0x000000802b217810 */ /* 0x000fe40007f1e0ff */
[----:B------:R-:W-:-:S03]  /*8fb0*/  F2FP.F16.E4M3.UNPACK_B R24, R24 ;  /* 0x00000018ff18723e */ /* 0x000fc600020006ff */
[----:B0-----:R-:W-:Y:S01]  /*8fc0*/  IMAD.X R25, RZ, RZ, R39, P0 ;  /* 0x000000ffff197224 */ /* 0x001fe200000e0627 */
[----:B------:R-:W-:Y:S01]  /*8fd0*/  ISETP.GE.AND P0, PT, R42, 0x81, PT ;  /* 0x000000812a00780c */ /* 0x000fe20003f06270 */
[----:B------:R-:W-:Y:S02]  /*8fe0*/  HADD2.F32 R24, -RZ, R24.H0_H0 ;  /* 0x20000018ff187230 */ /* 0x000fe40000004100 */
[----:B-123--:R-:W-:Y:S01]  /*8ff0*/  IMAD R34, R25, UR6, RZ ;  /* 0x0000000619227c24 */ /* 0x00efe2000f8e02ff */
        /* <DEDUP_REMOVED lines=12> */
.L_x_168:
[----:B------:R-:W-:Y:S05]  /*90c0*/  BSYNC B1 ;  /* 0x0000000000017941 */ /* 0x000fea0003800000 */
.L_x_167:
[----:B-----5:R-:W-:Y:S01]  /*90d0*/  LOP3.LUT R32, R32, 0xff, RZ, 0xc0, !PT ;  /* 0x000000ff20207812 */ /* 0x020fe200078ec0ff */
[----:B------:R-:W-:Y:S01]  /*90e0*/  BSSY B1, `(.L_x_169) ;  /* 0x000000b000017945 */ /* 0x000fe20003800000 */
[----:B------:R-:W-:Y:S02]  /*90f0*/  ISETP.LT.OR P2, PT, R41, 0x2, !P0 ;  /* 0x000000022900780c */ /* 0x000fe40004741670 */
[----:B------:R-:W-:Y:S02]  /*9100*/  F2FP.F16.E4M3.UNPACK_B R32, R32 ;  /* 0x00000020ff20723e */ /* 0x000fe400020006ff */
[----:B0-----:R-:W-:-:S03]  /*9110*/  PRMT R26, RZ, 0x7610, R26 ;  /* 0x00007610ff1a7816 */ /* 0x001fc6000000001a */
[----:B------:R-:W-:-:S05]  /*9120*/  HADD2.F32 R32, -RZ, R32.H0_H0 ;  /* 0x20000020ff207230 */ /* 0x000fca0000004100 */
[----:B------:R-:W-:-:S04]  /*9130*/  FMUL R27, R32, UR21 ;  /* 0x00000015201b7c20 */ /* 0x000fc80008400000 */
[----:B------:R-:W-:-:S05]  /*9140*/  FFMA R27, R164, UR20, R27 ;  /* 0x00000014a41b7c23 */ /* 0x000fca000800001b */
[----:B------:R-:W-:-:S05]  /*9150*/  F2FP.SATFINITE.E4M3.F32.PACK_AB_MERGE_C R27, RZ, R27, RZ ;  /* 0x0000001bff1b723e */ /* 0x000fca00048070ff */
[----:B------:R0:W-:Y:S01]  /*9160*/  @!P3 STG.E.U8 desc[UR14][R28.64], R27 ;  /* 0x0000001b1c00b986 */ /* 0x0001e2000c10110e */
[----:B------:R-:W-:Y:S05]  /*9170*/  @P2 BRA `(.L_x_170) ;  /* 0x0000000000042947 */ /* 0x000fea0003800000 */
[----:B------:R2:W5:Y:S02]  /*9180*/  LDG.E.U8 R26, desc[UR14][R24.64+0x1] ;  /* 0x0000010e181a7981 */ /* 0x000564000c1e1100 */
.L_x_170:
[----:B------:R-:W-:Y:S05]  /*9190*/  BSYNC B1 ;  /* 0x0000000000017941 */ /* 0x000fea0003800000 */
.L_x_169:
[----:B-----5:R-:W-:Y:S01]  /*91a0*/  LOP3.LUT R26, R26, 0xff, RZ, 0xc0, !PT ;  /* 0x000000ff1a1a7812 */ /* 0x020fe200078ec0ff */
[----:B------:R-:W-:Y:S01]  /*91b0*/  BSSY B1, `(.L_x_171) ;  /* 0x0000013000017945 */ /* 0x000fe20003800000 */
[----:B------:R-:W-:Y:S02]  /*91c0*/  IADD3 R43, P1, R43, 0x88, RZ ;  /* 0x000000882b2b7810 */ /* 0x000fe40007f3e0ff */
[----:B------:R-:W-:Y:S02]  /*91d0*/  F2FP.F16.E4M3.UNPACK_B R26, R26 ;  /* 0x0000001aff1a723e */ /* 0x000fe400020006ff */
[----:B------:R-:W-:Y:S01]  /*91e0*/  PRMT R32, RZ, 0x7610, R32 ;  /* 0x00007610ff207816 */ /* 0x000fe20000000020 */
[----:B------:R-:W-:Y:S01]  /*91f0*/  IMAD.X R38, RZ, RZ, R39, P1 ;  /* 0x000000ffff267224 */ /* 0x000fe200008e0627 */
[----:B------:R-:W-:Y:S01]  /*9200*/  ISETP.GE.AND P1, PT, R42, 0x89, PT ;  /* 0x000000892a00780c */ /* 0x000fe20003f26270 */
[----:B------:R-:W-:Y:S02]  /*9210*/  HADD2.F32 R26, -RZ, R26.H0_H0 ;  /* 0x2000001aff1a7230 */ /* 0x000fe40000004100 */
[----:B------:R-:W-:Y:S01]  /*9220*/  IMAD R38, R38, UR6, RZ ;  /* 0x0000000626267c24 */ /* 0x000fe2000f8e02ff */
[----:B------:R-:W-:Y:S01]  /*9230*/  ISETP.LT.OR P5, PT, R41, 0x1, !P1 ;  /* 0x000000012900780c */ /* 0x000fe20004fa1670 */
[----:B------:R-:W-:-:S04]  /*9240*/  IMAD.WIDE.U32 R36, R43, UR6, R36 ;  /* 0x000000062b247c25 */ /* 0x000fc8000f8e0024 */
[----:B------:R-:W-:Y:S01]  /*9250*/  FMUL R26, R26, UR21 ;  /* 0x000000151a1a7c20 */ /* 0x000fe20008400000 */
[----:B------:R-:W-:-:S03]  /*9260*/  IMAD R43, R43, UR7, R38 ;  /* 0x000000072b2b7c24 */ /* 0x000fc6000f8e0226 */
[----:B------:R-:W-:Y:S01]  /*9270*/  FFMA R163, R163, UR20, R26 ;  /* 0x00000014a3a37c23 */ /* 0x000fe2000800001a */
[----:B------:R-:W-:-:S04]  /*9280*/  IADD3 R26, P3, R36, UR10, RZ ;  /* 0x0000000a241a7c10 */ /* 0x000fc8000ff7e0ff */
[----:B------:R-:W-:Y:S02]  /*9290*/  F2FP.SATFINITE.E4M3.F32.PACK_AB_MERGE_C R163, RZ, R163, RZ ;  /* 0x000000a3ffa3723e */ /* 0x000fe400048070ff */
[----:B0-----:R-:W-:-:S03]  /*92a0*/  IADD3.X R27, R37, UR11, R43, P3, !PT ;  /* 0x0000000b251b7c10 */ /* 0x001fc60009ffe42b */
[----:B------:R0:W-:Y:S01]  /*92b0*/  @!P2 STG.E.U8 desc[UR14][R28.64+0x1], R163 ;  /* 0x000001a31c00a986 */ /* 0x0001e2000c10110e */
[----:B------:R-:W-:Y:S05]  /*92c0*/  @P5 BRA `(.L_x_172) ;  /* 0x0000000000045947 */ /* 0x000fea0003800000 */
[----:B------:R3:W5:Y:S02]  /*92d0*/  LDG.E.U8 R32, desc[UR14][R26.64] ;  /* 0x0000000e1a207981 */ /* 0x000764000c1e1100 */
.L_x_172:
[----:B------:R-:W-:Y:S05]  /*92e0*/  BSYNC B1 ;  /* 0x0000000000017941 */ /* 0x000fea0003800000 */
.L_x_171:
        /* <DEDUP_REMOVED lines=12> */
.L_x_174:
[----:B------:R-:W-:Y:S05]  /*93b0*/  BSYNC B1 ;  /* 0x0000000000017941 */ /* 0x000fea0003800000 */
.L_x_173:
        /* <DEDUP_REMOVED lines=12> */
.L_x_176:
[----:B------:R-:W-:Y:S05]  /*9480*/  BSYNC B1 ;  /* 0x0000000000017941 */ /* 0x000fea0003800000 */
.L_x_175:
        /* <DEDUP_REMOVED lines=12> */
.L_x_178:
[----:B------:R-:W-:Y:S05]  /*9550*/  BSYNC B1 ;  /* 0x0000000000017941 */ /* 0x000fea0003800000 */
.L_x_177:
        /* <DEDUP_REMOVED lines=12> */
.L_x_180:
[----:B------:R-:W-:Y:S05]  /*9620*/  BSYNC B1 ;  /* 0x0000000000017941 */ /* 0x000fea0003800000 */
.L_x_179:
        /* <DEDUP_REMOVED lines=12> */
.L_x_182:
[----:B------:R-:W-:Y:S05]  /*96f0*/  BSYNC B1 ;  /* 0x0000000000017941 */ /* 0x000fea0003800000 */
.L_x_181:
        /* <DEDUP_REMOVED lines=12> */
.L_x_184:
[----:B------:R-:W-:Y:S05]  /*97c0*/  BSYNC B1 ;  /* 0x0000000000017941 */ /* 0x000fea0003800000 */
.L_x_183:
        /* <DEDUP_REMOVED lines=12> */
.L_x_186:
[----:B------:R-:W-:Y:S05]  /*9890*/  BSYNC B1 ;  /* 0x0000000000017941 */ /* 0x000fea0003800000 */
.L_x_185:
        /* <DEDUP_REMOVED lines=12> */
.L_x_188:
[----:B------:R-:W-:Y:S05]  /*9960*/  BSYNC B1 ;  /* 0x0000000000017941 */ /* 0x000fea0003800000 */
.L_x_187:
        /* <DEDUP_REMOVED lines=12> */
.L_x_190:
[----:B------:R-:W-:Y:S05]  /*9a30*/  BSYNC B1 ;  /* 0x0000000000017941 */ /* 0x000fea0003800000 */
.L_x_189:
        /* <DEDUP_REMOVED lines=12> */
.L_x_192:
[----:B------:R-:W-:Y:S05]  /*9b00*/  BSYNC B1 ;  /* 0x0000000000017941 */ /* 0x000fea0003800000 */
.L_x_191:
        /* <DEDUP_REMOVED lines=12> */
.L_x_194:
[----:B------:R-:W-:Y:S05]  /*9bd0*/  BSYNC B1 ;  /* 0x0000000000017941 */ /* 0x000fea0003800000 */
.L_x_193:
[----:B-----5:R-:W-:Y:S01]  /*9be0*/  LOP3.LUT R32, R32, 0xff, RZ, 0xc0, !PT ;  /* 0x000000ff20207812 */ /* 0x020fe200078ec0ff */
[----:B------:R-:W-:Y:S01]  /*9bf0*/  BSSY B1, `(.L_x_195) ;  /* 0x000000b000017945 */ /* 0x000fe20003800000 */
[----:B------:R-:W-:Y:S02]  /*9c00*/  ISETP.LT.OR P3, PT, R41, 0x19, !P1 ;  /* 0x000000192900780c */ /* 0x000fe40004f61670 */
[----:B------:R-:W-:-:S05]  /*9c10*/  F2FP.F16.E4M3.UNPACK_B R32, R32 ;  /* 0x00000020ff20723e */ /* 0x000fca00020006ff */
[----:B------:R-:W-:-:S05]  /*9c20*/  HADD2.F32 R32, -RZ, R32.H0_H0 ;  /* 0x20000020ff207230 */ /* 0x000fca0000004100 */
[----:B------:R-:W-:-:S04]  /*9c30*/  FMUL R32, R32, UR21 ;  /* 0x0000001520207c20 */ /* 0x000fc80008400000 */
[----:B------:R-:W-:Y:S01]  /*9c40*/  FFMA R32, R23, UR20, R32 ;  /* 0x0000001417207c23 */ /* 0x000fe20008000020 */
[----:B------:R-:W-:-:S04]  /*9c50*/  PRMT R23, RZ, 0x7610, R23 ;  /* 0x00007610ff177816 */ /* 0x000fc80000000017 */
[----:B----4-:R-:W-:-:S05]  /*9c60*/  F2FP.SATFINITE.E4M3.F32.PACK_AB_MERGE_C R33, RZ, R32, RZ ;  /* 0x00000020ff21723e */ /* 0x010fca00048070ff */
[----:B------:R4:W-:Y:S01]  /*9c70*/  @!P2 STG.E.U8 desc[UR14][R28.64+0x19], R33 ;  /* 0x000019211c00a986 */ /* 0x0009e2000c10110e */
[----:B------:R-:W-:Y:S05]  /*9c80*/  @P3 BRA `(.L_x_196) ;  /* 0x0000000000043947 */ /* 0x000fea0003800000 */
[----:B------:R0:W5:Y:S02]  /*9c90*/  LDG.E.U8 R23, desc[UR14][R26.64+0x18] ;  /* 0x0000180e1a177981 */ /* 0x000164000c1e1100 */
.L_x_196:
[----:B------:R-:W-:Y:S05]  /*9ca0*/  BSYNC B1 ;  /* 0x0000000000017941 */ /* 0x000fea0003800000 */
.L_x_195:
        /* <DEDUP_REMOVED lines=8> */
[----:B------:R-:W-:-:S05]  /*9d30*/  F2FP.SATFINITE.E4M3.F32.PACK_AB_MERGE_C R23, RZ, R23, RZ ;  /* 0x00000017ff17723e */ /* 0x000fca00048070ff */
[----:B------:R0:W-:Y:S01]  /*9d40*/  @!P3 STG.E.U8 desc[UR14][R30.64+0x18], R23 ;  /* 0x000018171e00b986 */ /* 0x0001e2000c10110e */
[----:B------:R-:W-:Y:S05]  /*9d50*/  @P2 BRA `(.L_x_198) ;  /* 0x0000000000042947 */ /* 0x000fea0003800000 */
[----:B------:R0:W5:Y:S02]  /*9d60*/  LDG.E.U8 R22, desc[UR14][R26.64+0x19] ;  /* 0x0000190e1a167981 */ /* 0x000164000c1e1100 */
.L_x_198:
[----:B------:R-:W-:Y:S05]  /*9d70*/  BSYNC B1 ;  /* 0x0000000000017941 */ /* 0x000fea0003800000 */
.L_x_197:
        /* <DEDUP_REMOVED lines=8> */
[----:B0-----:R-:W-:-:S05]  /*9e00*/  F2FP.SATFINITE.E4M3.F32.PACK_AB_MERGE_C R23, RZ, R22, RZ ;  /* 0x00000016ff17723e */ /* 0x001fca00048070ff */
[----:B------:R0:W-:Y:S01]  /*9e10*/  @!P2 STG.E.U8 desc[UR14][R30.64+0x19], R23 ;  /* 0x000019171e00a986 */ /* 0x0001e2000c10110e */
[----:B------:R-:W-:Y:S05]  /*9e20*/  @P3 BRA `(.L_x_200) ;  /* 0x0000000000043947 */ /* 0x000fea0003800000 */
[----:B------:R0:W5:Y:S02]  /*9e30*/  LDG.E.U8 R21, desc[UR14][R24.64+0x20] ;  /* 0x0000200e18157981 */ /* 0x000164000c1e1100 */
.L_x_200:
[----:B------:R-:W-:Y:S05]  /*9e40*/  BSYNC B1 ;  /* 0x0000000000017941 */ /* 0x000fea0003800000 */
.L_x_199:
        /* <DEDUP_REMOVED lines=12> */
.L_x_202:
[----:B------:R-:W-:Y:S05]  /*9f10*/  BSYNC B1 ;  /* 0x0000000000017941 */ /* 0x000fea0003800000 */
.L_x_201:
        /* <DEDUP_REMOVED lines=12> */
.L_x_204:
[----:B------:R-:W-:Y:S05]  /*9fe0*/  BSYNC B1 ;  /* 0x0000000000017941 */ /* 0x000fea0003800000 */
.L_x_203:
        /* <DEDUP_REMOVED lines=12> */
.L_x_206:
[----:B------:R-:W-:Y:S05]  /*a0b0*/  BSYNC B1 ;  /* 0x0000000000017941 */ /* 0x000fea0003800000 */
.L_x_205:
        /* <DEDUP_REMOVED lines=12> */
.L_x_208:
[----:B------:R-:W-:Y:S05]  /*a180*/  BSYNC B1 ;  /* 0x0000000000017941 */ /* 0x000fea0003800000 */
.L_x_207:
        /* <DEDUP_REMOVED lines=12> */
.L_x_210:
[----:B------:R-:W-:Y:S05]  /*a250*/  BSYNC B1 ;  /* 0x0000000000017941 */ /* 0x000fea0003800000 */
.L_x_209:
        /* <DEDUP_REMOVED lines=12> */
.L_x_212:
[----:B------:R-:W-:Y:S05]  /*a320*/  BSYNC B1 ;  /* 0x0000000000017941 */ /* 0x000fea0003800000 */
.L_x_211:
        /* <DEDUP_REMOVED lines=12> */
.L_x_214:
[----:B------:R-:W-:Y:S05]  /*a3f0*/  BSYNC B1 ;  /* 0x0000000000017941 */ /* 0x000fea0003800000 */
.L_x_213:
        /* <DEDUP_REMOVED lines=12> */
.L_x_216:
[----:B------:R-:W-:Y:S05]  /*a4c0*/  BSYNC B1 ;  /* 0x0000000000017941 */ /* 0x000fea0003800000 */
.L_x_215:
        /* <DEDUP_REMOVED lines=12> */
.L_x_218:
[----:B------:R-:W-:Y:S05]  /*a590*/  BSYNC B1 ;  /* 0x0000000000017941 */ /* 0x000fea0003800000 */
.L_x_217:
        /* <DEDUP_REMOVED lines=12> */
.L_x_220:
[----:B------:R-:W-:Y:S05]  /*a660*/  BSYNC B1 ;  /* 0x0000000000017941 */ /* 0x000fea0003800000 */
.L_x_219:
        /* <DEDUP_REMOVED lines=12> */
.L_x_222:
[----:B------:R-:W-:Y:S05]  /*a730*/  BSYNC B1 ;  /* 0x0000000000017941 */ /* 0x000fea0003800000 */
.L_x_221:
        /* <DEDUP_REMOVED lines=12> */
.L_x_224:
[----:B------:R-:W-:Y:S05]  /*a800*/  BSYNC B1 ;  /* 0x0000000000017941 */ /* 0x000fea0003800000 */
.L_x_223:
        /* <DEDUP_REMOVED lines=12> */
.L_x_226:
[----:B------:R-:W-:Y:S05]  /*a8d0*/  BSYNC B1 ;  /* 0x0000000000017941 */ /* 0x000fea0003800000 */
.L_x_225:
        /* <DEDUP_REMOVED lines=12> */
.L_x_228:
[----:B------:R-:W-:Y:S05]  /*a9a0*/  BSYNC B1 ;  /* 0x0000000000017941 */ /* 0x000fea0003800000 */
.L_x_227:
        /* <DEDUP_REMOVED lines=12> */
.L_x_230:
[----:B------:R-:W-:Y:S05]  /*aa70*/  BSYNC B1 ;  /* 0x0000000000017941 */ /* 0x000fea0003800000 */
.L_x_229:
        /* <DEDUP_REMOVED lines=12> */
.L_x_232:
[----:B------:R-:W-:Y:S05]  /*ab40*/  BSYNC B1 ;  /* 0x0000000000017941 */ /* 0x000fea0003800000 */
.L_x_231:
        /* <DEDUP_REMOVED lines=12> */
.L_x_234:
[----:B------:R-:W-:Y:S05]  /*ac10*/  BSYNC B1 ;  /* 0x0000000000017941 */ /* 0x000fea0003800000 */
.L_x_233:
        /* <DEDUP_REMOVED lines=12> */
.L_x_236:
[----:B------:R-:W-:Y:S05]  /*ace0*/  BSYNC B1 ;  /* 0x0000000000017941 */ /* 0x000fea0003800000 */
.L_x_235:
        /* <DEDUP_REMOVED lines=12> */
.L_x_238:
[----:B------:R-:W-:Y:S05]  /*adb0*/  BSYNC B1 ;  /* 0x0000000000017941 */ /* 0x000fea0003800000 */
.L_x_237:
[----:B-----5:R-:W-:Y:S01]  /*adc0*/  LOP3.LUT R2, R2, 0xff, RZ, 0xc0, !PT ;  /* 0x000000ff02027812 */ /* 0x020fe200078ec0ff */
[----:B------:R-:W-:Y:S01]  /*add0*/  BSSY B1, `(.L_x_239) ;  /* 0x000000b000017945 */ /* 0x000fe20003800000 */
[----:B------:R-:W-:Y:S02]  /*ade0*/  ISETP.LT.OR P3, PT, R41, 0x49, !P0 ;  /* 0x000000492900780c */ /* 0x000fe40004761670 */
[----:B------:R-:W-:-:S05]  /*adf0*/  F2FP.F16.E4M3.UNPACK_B R2, R2 ;  /* 0x00000002ff02723e */ /* 0x000fca00020006ff */
[----:B------:R-:W-:-:S05]  /*ae00*/  HADD2.F32 R2, -RZ, R2.H0_H0 ;  /* 0x20000002ff027230 */ /* 0x000fca0000004100 */
[----:B0-----:R-:W-:-:S04]  /*ae10*/  FMUL R3, R2, UR21 ;  /* 0x0000001502037c20 */ /* 0x001fc80008400000 */
[----:B------:R-:W-:Y:S01]  /*ae20*/  FFMA R3, R0, UR20, R3 ;  /* 0x0000001400037c23 */ /* 0x000fe20008000003 */
[----:B------:R-:W-:-:S04]  /*ae30*/  PRMT R0, RZ, 0x7610, R0 ;  /* 0x00007610ff007816 */ /* 0x000fc80000000000 */
[----:B------:R-:W-:-:S05]  /*ae40*/  F2FP.SATFINITE.E4M3.F32.PACK_AB_MERGE_C R3, RZ, R3, RZ ;  /* 0x00000003ff03723e */ /* 0x000fca00048070ff */
[----:B------:R0:W-:Y:S01]  /*ae50*/  @!P2 STG.E.U8 desc[UR14][R30.64+0x41], R3 ;  /* 0x000041031e00a986 */ /* 0x0001e2000c10110e */
[----:B------:R-:W-:Y:S05]  /*ae60*/  @P3 BRA `(.L_x_240) ;  /* 0x0000000000043947 */ /* 0x000fea0003800000 */
[----:B------:R0:W5:Y:S02]  /*ae70*/  LDG.E.U8 R0, desc[UR14][R24.64+0x48] ;  /* 0x0000480e18007981 */ /* 0x000164000c1e1100 */
.L_x_240:
[----:B------:R-:W-:Y:S05]  /*ae80*/  BSYNC B1 ;  /* 0x0000000000017941 */ /* 0x000fea0003800000 */
.L_x_239:
[----:B------:R-:W2:Y:S01]  /*ae90*/  LDL.LU R2, [R1] ;  /* 0x0000000001027983 */ /* 0x000ea20000300800 */
[----:B-----5:R-:W-:Y:S01]  /*aea0*/  LOP3.LUT R0, R0, 0xff, RZ, 0xc0, !PT ;  /* 0x000000ff00007812 */ /* 0x020fe200078ec0ff */
[----:B------:R-:W-:Y:S01]  /*aeb0*/  BSSY B1, `(.L_x_241) ;  /* 0x000000b000017945 */ /* 0x000fe20003800000 */
[----:B------:R-:W-:Y:S02]  /*aec0*/  ISETP.LT.OR P2, PT, R41, 0x4a, !P0 ;  /* 0x0000004a2900780c */ /* 0x000fe40004741670 */
[----:B------:R-:W-:-:S05]  /*aed0*/  F2FP.F16.E4M3.UNPACK_B R0, R0 ;  /* 0x00000000ff00723e */ /* 0x000fca00020006ff */
[----:B------:R-:W-:-:S05]  /*aee0*/  HADD2.F32 R0, -RZ, R0.H0_H0 ;  /* 0x20000000ff007230 */ /* 0x000fca0000004100 */
[----:B------:R-:W-:-:S04]  /*aef0*/  FMUL R0, R0, UR21 ;  /* 0x0000001500007c20 */ /* 0x000fc80008400000 */
[----:B--2---:R-:W-:-:S05]  /*af00*/  FFMA R0, R2, UR20, R0 ;  /* 0x0000001402007c23 */ /* 0x004fca0008000000 */
[----:B0-----:R-:W-:Y:S02]  /*af10*/  F2FP.SATFINITE.E4M3.F32.PACK_AB_MERGE_C R3, RZ, R0, RZ ;  /* 0x00000000ff03723e */ /* 0x001fe400048070ff */
[----:B------:R-:W-:-:S03]  /*af20*/  PRMT R0, RZ, 0x7610, R0 ;  /* 0x00007610ff007816 */ /* 0x000fc60000000000 */
[----:B------:R0:W-:Y:S01]  /*af30*/  @!P3 STG.E.U8 desc[UR14][R28.64+0x48], R3 ;  /* 0x000048031c00b986 */ /* 0x0001e2000c10110e */
[----:B------:R-:W-:Y:S05]  /*af40*/  @P2 BRA `(.L_x_242) ;  /* 0x0000000000042947 */ /* 0x000fea0003800000 */
[----:B------:R2:W5:Y:S02]  /*af50*/  LDG.E.U8 R0, desc[UR14][R24.64+0x49] ;  /* 0x0000490e18007981 */ /* 0x000564000c1e1100 */
.L_x_242:
[----:B------:R-:W-:Y:S05]  /*af60*/  BSYNC B1 ;  /* 0x0000000000017941 */ /* 0x000fea0003800000 */
.L_x_241:
[----:B------:R-:W3:Y:S01]  /*af70*/  LDL.LU R2, [R1+0x4] ;  /* 0x0000040001027983 */ /* 0x000ee20000300800 */
[----:B-----5:R-:W-:Y:S01]  /*af80*/  LOP3.LUT R0, R0, 0xff, RZ, 0xc0, !PT ;  /* 0x000000ff00007812 */ /* 0x020fe200078ec0ff */
[----:B------:R-:W-:Y:S01]  /*af90*/  BSSY B1, `(.L_x_243) ;  /* 0x000000b000017945 */ /* 0x000fe20003800000 */
[----:B------:R-:W-:Y:S02]  /*afa0*/  ISETP.LT.OR P3, PT, R41, 0x49, !P1 ;  /* 0x000000492900780c */ /* 0x000fe40004f61670 */
[----:B------:R-:W-:-:S05]  /*afb0*/  F2FP.F16.E4M3.UNPACK_B R0, R0 ;  /* 0x00000000ff00723e */ /* 0x000fca00020006ff */
[----:B------:R-:W-:-:S05]  /*afc0*/  HADD2.F32 R0, -RZ, R0.H0_H0 ;  /* 0x20000000ff007230 */ /* 0x000fca0000004100 */
[----:B------:R-:W-:-:S04]  /*afd0*/  FMUL R0, R0, UR21 ;  /* 0x0000001500007c20 */ /* 0x000fc80008400000 */
[----:B---3--:R-:W-:-:S05]  /*afe0*/  FFMA R0, R2, UR20, R0 ;  /* 0x0000001402007c23 */ /* 0x008fca0008000000 */
[----:B0-----:R-:W-:Y:S02]  /*aff0*/  F2FP.SATFINITE.E4M3.F32.PACK_AB_MERGE_C R3, RZ, R0, RZ ;  /* 0x00000000ff03723e */ /* 0x001fe400048070ff */
[----:B------:R-:W-:-:S03]  /*b000*/  PRMT R0, RZ, 0x7610, R0 ;  /* 0x00007610ff007816 */ /* 0x000fc60000000000 */
[----:B------:R0:W-:Y:S01]  /*b010*/  @!P2 STG.E.U8 desc[UR14][R28.64+0x49], R3 ;  /* 0x000049031c00a986 */ /* 0x0001e2000c10110e */
[----:B------:R-:W-:Y:S05]  /*b020*/  @P3 BRA `(.L_x_244) ;  /* 0x0000000000043947 */ /* 0x000fea0003800000 */
[----:B------:R3:W5:Y:S02]  /*b030*/  LDG.E.U8 R0, desc[UR14][R26.64+0x48] ;  /* 0x0000480e1a007981 */ /* 0x000764000c1e1100 */
.L_x_244:
[----:B------:R-:W-:Y:S05]  /*b040*/  BSYNC B1 ;  /* 0x0000000000017941 */ /* 0x000fea0003800000 */
.L_x_243:
[----:B------:R-:W2:Y:S01]  /*b050*/  LDL.LU R2, [R1+0x8] ;  /* 0x0000080001027983 */ /* 0x000ea20000300800 */
        /* <DEDUP_REMOVED lines=12> */
.L_x_246:
[----:B------:R-:W-:Y:S05]  /*b120*/  BSYNC B1 ;  /* 0x0000000000017941 */ /* 0x000fea0003800000 */
.L_x_245:
        /* <DEDUP_REMOVED lines=13> */
.L_x_248:
[----:B------:R-:W-:Y:S05]  /*b200*/  BSYNC B1 ;  /* 0x0000000000017941 */ /* 0x000fea0003800000 */
.L_x_247:
        /* <DEDUP_REMOVED lines=13> */
.L_x_250:
[----:B------:R-:W-:Y:S05]  /*b2e0*/  BSYNC B1 ;  /* 0x0000000000017941 */ /* 0x000fea0003800000 */
.L_x_249:
        /* <DEDUP_REMOVED lines=13> */
.L_x_252:
[----:B------:R-:W-:Y:S05]  /*b3c0*/  BSYNC B1 ;  /* 0x0000000000017941 */ /* 0x000fea0003800000 */
.L_x_251:
        /* <DEDUP_REMOVED lines=13> */
.L_x_254:
[----:B------:R-:W-:Y:S05]  /*b4a0*/  BSYNC B1 ;  /* 0x0000000000017941 */ /* 0x000fea0003800000 */
.L_x_253:
        /* <DEDUP_REMOVED lines=13> */
.L_x_256:
[----:B------:R-:W-:Y:S05]  /*b580*/  BSYNC B1 ;  /* 0x0000000000017941 */ /* 0x000fea0003800000 */
.L_x_255:
        /* <DEDUP_REMOVED lines=13> */
.L_x_258:
[----:B------:R-:W-:Y:S05]  /*b660*/  BSYNC B1 ;  /* 0x0000000000017941 */ /* 0x000fea0003800000 */
.L_x_257:
        /* <DEDUP_REMOVED lines=13> */
.L_x_260:
[----:B------:R-:W-:Y:S05]  /*b740*/  BSYNC B1 ;  /* 0x0000000000017941 */ /* 0x000fea0003800000 */
.L_x_259:
        /* <DEDUP_REMOVED lines=13> */
.L_x_262:
[----:B------:R-:W-:Y:S05]  /*b820*/  BSYNC B1 ;  /* 0x0000000000017941 */ /* 0x000fea0003800000 */
.L_x_261:
        /* <DEDUP_REMOVED lines=13> */
.L_x_264:
[----:B------:R-:W-:Y:S05]  /*b900*/  BSYNC B1 ;  /* 0x0000000000017941 */ /* 0x000fea0003800000 */
.L_x_263:
        /* <DEDUP_REMOVED lines=13> */
.L_x_266:
[----:B------:R-:W-:Y:S05]  /*b9e0*/  BSYNC B1 ;  /* 0x0000000000017941 */ /* 0x000fea0003800000 */
.L_x_265:
        /* <DEDUP_REMOVED lines=13> */
.L_x_268:
[----:B------:R-:W-:Y:S05]  /*bac0*/  BSYNC B1 ;  /* 0x0000000000017941 */ /* 0x000fea0003800000 */
.L_x_267:
        /* <DEDUP_REMOVED lines=13> */
.L_x_270:
[----:B------:R-:W-:Y:S05]  /*bba0*/  BSYNC B1 ;  /* 0x0000000000017941 */ /* 0x000fea0003800000 */
.L_x_269:
        /* <DEDUP_REMOVED lines=13> */
.L_x_272:
[----:B------:R-:W-:Y:S05]  /*bc80*/  BSYNC B1 ;  /* 0x0000000000017941 */ /* 0x000fea0003800000 */
.L_x_271:
        /* <DEDUP_REMOVED lines=13> */
.L_x_274:
[----:B------:R-:W-:Y:S05]  /*bd60*/  BSYNC B1 ;  /* 0x0000000000017941 */ /* 0x000fea0003800000 */
.L_x_273:
        /* <DEDUP_REMOVED lines=13> */
.L_x_276:
[----:B------:R-:W-:Y:S05]  /*be40*/  BSYNC B1 ;  /* 0x0000000000017941 */ /* 0x000fea0003800000 */
.L_x_275:
        /* <DEDUP_REMOVED lines=13> */
.L_x_278:
[----:B------:R-:W-:Y:S05]  /*bf20*/  BSYNC B1 ;  /* 0x0000000000017941 */ /* 0x000fea0003800000 */
.L_x_277:
        /* <DEDUP_REMOVED lines=13> */
.L_x_280:
[----:B------:R-:W-:Y:S05]  /*c000*/  BSYNC B1 ;  /* 0x0000000000017941 */ /* 0x000fea0003800000 */
.L_x_279:
        /* <DEDUP_REMOVED lines=13> */
.L_x_282:
[----:B------:R-:W-:Y:S05]  /*c0e0*/  BSYNC B1 ;  /* 0x0000000000017941 */ /* 0x000fea0003800000 */
.L_x_281:
        /* <DEDUP_REMOVED lines=13> */
.L_x_284:
[----:B------:R-:W-:Y:S05]  /*c1c0*/  BSYNC B1 ;  /* 0x0000000000017941 */ /* 0x000fea0003800000 */
.L_x_283:
        /* <DEDUP_REMOVED lines=13> */
.L_x_286:
[----:B------:R-:W-:Y:S05]  /*c2a0*/  BSYNC B1 ;  /* 0x0000000000017941 */ /* 0x000fea0003800000 */
.L_x_285:
        /* <DEDUP_REMOVED lines=13> */
.L_x_288:
[----:B------:R-:W-:Y:S05]  /*c380*/  BSYNC B1 ;  /* 0x0000000000017941 */ /* 0x000fea0003800000 */
.L_x_287:
        /* <DEDUP_REMOVED lines=13> */
.L_x_290:
[----:B------:R-:W-:Y:S05]  /*c460*/  BSYNC B1 ;  /* 0x0000000000017941 */ /* 0x000fea0003800000 */
.L_x_289:
        /* <DEDUP_REMOVED lines=13> */
.L_x_292:
[----:B------:R-:W-:Y:S05]  /*c540*/  BSYNC B1 ;  /* 0x0000000000017941 */ /* 0x000fea0003800000 */
.L_x_291:
        /* <DEDUP_REMOVED lines=13> */
.L_x_294:
[----:B------:R-:W-:Y:S05]  /*c620*/  BSYNC B1 ;  /* 0x0000000000017941 */ /* 0x000fea0003800000 */
.L_x_293:
[----:B------:R-:W-:Y:S05]  /*c630*/  @P1 BRA `(.L_x_295) ;  /* 0x0000002000a41947 */ /* 0x000fea0003800000 */
[----:B------:R-:W2:Y:S01]  /*c640*/  LDL.LU R2, [R1+0x6c] ;  /* 0x00006c0001027983 */ /* 0x000ea20000300800 */
[----:B-----5:R-:W-:-:S04]  /*c650*/  LOP3.LUT R0, R0, 0xff, RZ, 0xc0, !PT ;  /* 0x000000ff00007812 */ /* 0x020fc800078ec0ff */
[----:B------:R-:W-:-:S05]  /*c660*/  F2FP.F16.E4M3.UNPACK_B R0, R0 ;  /* 0x00000000ff00723e */ /* 0x000fca00020006ff */
[----:B------:R-:W-:-:S05]  /*c670*/  HADD2.F32 R0, -RZ, R0.H0_H0 ;  /* 0x20000000ff007230 */ /* 0x000fca0000004100 */
[----:B------:R-:W-:-:S04]  /*c680*/  FMUL R0, R0, UR21 ;  /* 0x0000001500007c20 */ /* 0x000fc80008400000 */
[----:B--2---:R-:W-:-:S05]  /*c690*/  FFMA R0, R2, UR20, R0 ;  /* 0x0000001402007c23 */ /* 0x004fca0008000000 */
[----:B0-----:R-:W-:-:S05]  /*c6a0*/  F2FP.SATFINITE.E4M3.F32.PACK_AB_MERGE_C R3, RZ, R0, RZ ;  /* 0x00000000ff03723e */ /* 0x001fca00048070ff */
[----:B------:R0:W-:Y:S01]  /*c6b0*/  STG.E.U8 desc[UR14][R30.64+0x79], R3 ;  /* 0x000079031e007986 */ /* 0x0001e2000c10110e */
[----:B------:R-:W-:Y:S05]  /*c6c0*/  BRA `(.L_x_295) ;  /* 0x0000002000807947 */ /* 0x000fea0003800000 */
.L_x_38:
[C---:B------:R-:W-:Y:S01]  /*c6d0*/  ISETP.GE.AND P3, PT, R42.reuse, 0x1, PT ;  /* 0x000000012a00780c */ /* 0x040fe20003f66270 */
[----:B------:R-:W-:Y:S01]  /*c6e0*/  FMUL R227, R227, UR20 ;  /* 0x00000014e3e37c20 */ /* 0x000fe20008400000 */
[----:B------:R-:W-:Y:S01]  /*c6f0*/  ISETP.GE.AND P2, PT, R42, 0x9, PT ;  /* 0x000000092a00780c */ /* 0x000fe20003f46270 */
[----:B------:R-:W-:Y:S01]  /*c700*/  FMUL R228, R228, UR20 ;  /* 0x00000014e4e47c20 */ /* 0x000fe20008400000 */
[----:B------:R-:W-:Y:S01]  /*c710*/  ISETP.LT.OR P0, PT, R41, 0x1, !P3 ;  /* 0x000000012900780c */ /* 0x000fe20005f01670 */
[----:B------:R-:W-:Y:S01]  /*c720*/  FMUL R225, R225, UR20 ;  /* 0x00000014e1e17c20 */ /* 0x000fe20008400000 */
[C---:B------:R-:W-:Y:S01]  /*c730*/  ISETP.LT.OR P1, PT, R41.reuse, 0x2, !P3 ;  /* 0x000000022900780c */ /* 0x040fe20005f21670 */
[----:B------:R-:W-:Y:S01]  /*c740*/  FMUL R226, R226, UR20 ;  /* 0x00000014e2e27c20 */ /* 0x000fe20008400000 */
[----:B------:R-:W-:Y:S02]  /*c750*/  ISETP.LT.OR P6, PT, R41, 0x2, !P2 ;  /* 0x000000022900780c */ /* 0x000fe400057c1670 */
[----:B------:R-:W-:-:S02]  /*c760*/  F2FP.SATFINITE.E4M3.F32.PACK_AB_MERGE_C R33, RZ, R228, RZ ;  /* 0x000000e4ff21723e */ /* 0x000fc400048070ff */
[----:B------:R-:W-:Y:S02]  /*c770*/  F2FP.SATFINITE.E4M3.F32.PACK_AB_MERGE_C R227, RZ, R227, RZ ;  /* 0x000000e3ffe3723e */ /* 0x000fe400048070ff */
[C---:B------:R-:W-:Y:S02]  /*c780*/  ISETP.LT.OR P5, PT, R41.reuse, 0x1, !P2 ;  /* 0x000000012900780c */ /* 0x040fe400057a1670 */
[----:B------:R-:W-:Y:S01]  /*c790*/  F2FP.SATFINITE.E4M3.F32.PACK_AB_MERGE_C R225, RZ, R225, RZ ;  /* 0x000000e1ffe1723e */ /* 0x000fe200048070ff */
[----:B------:R0:W-:Y:S01]  /*c7a0*/  @!P0 STG.E.U8 desc[UR14][R24.64], R33 ;  /* 0x0000002118008986 */ /* 0x0001e2000c10110e */
[C---:B------:R-:W-:Y:S01]  /*c7b0*/  ISETP.LT.OR P0, PT, R41.reuse, 0x9, !P3 ;  /* 0x000000092900780c */ /* 0x040fe20005f01670 */
[----:B------:R-:W-:Y:S01]  /*c7c0*/  FMUL R224, R224, UR20 ;  /* 0x00000014e0e07c20 */ /* 0x000fe20008400000 */
[----:B------:R-:W-:Y:S01]  /*c7d0*/  F2FP.SATFINITE.E4M3.F32.PACK_AB_MERGE_C R35, RZ, R226, RZ ;  /* 0x000000e2ff23723e */ /* 0x000fe200048070ff */
[----:B------:R-:W-:Y:S01]  /*c7e0*/  @!P1 STG.E.U8 desc[UR14][R24.64+0x1], R227 ;  /* 0x000001e318009986 */ /* 0x000fe2000c10110e */
[----:B------:R-:W-:-:S03]  /*c7f0*/  ISETP.LT.OR P1, PT, R41, 0xa, !P3 ;  /* 0x0000000a2900780c */ /* 0x000fc60005f21670 */
[----:B------:R-:W-:Y:S01]  /*c800*/  @!P6 STG.E.U8 desc[UR14][R26.64+0x1], R225 ;  /* 0x000001e11a00e986 */ /* 0x000fe2000c10110e */
[----:B------:R-:W-:Y:S01]  /*c810*/  ISETP.LT.OR P6, PT, R41, 0xa, !P2 ;  /* 0x0000000a2900780c */ /* 0x000fe200057c1670 */
[----:B------:R-:W-:Y:S01]  /*c820*/  FMUL R223, R223, UR20 ;  /* 0x00000014dfdf7c20 */ /* 0x000fe20008400000 */
[----:B------:R-:W-:Y:S01]  /*c830*/  FMUL R221, R221, UR20 ;  /* 0x00000014dddd7c20 */ /* 0x000fe20008400000 */
[----:B------:R1:W-:Y:S01]  /*c840*/  @!P5 STG.E.U8 desc[UR14][R26.64], R35 ;  /* 0x000000231a00d986 */ /* 0x0003e2000c10110e */
[----:B0-----:R-:W-:Y:S02]  /*c850*/  F2FP.SATFINITE.E4M3.F32.PACK_AB_MERGE_C R33, RZ, R224, RZ ;  /* 0x000000e0ff21723e */ /* 0x001fe400048070ff */
[----:B------:R-:W-:Y:S01]  /*c860*/  F2FP.SATFINITE.E4M3.F32.PACK_AB_MERGE_C R223, RZ, R223, RZ ;  /* 0x000000dfffdf723e */ /* 0x000fe200048070ff */
[----:B------:R-:W-:Y:S01]  /*c870*/  FMUL R222, R222, UR20 ;  /* 0x00000014dede7c20 */ /* 0x000fe20008400000 */
[C---:B------:R-:W-:Y:S01]  /*c880*/  ISETP.LT.OR P5, PT, R41.reuse, 0x9, !P2 ;  /* 0x000000092900780c */ /* 0x040fe200057a1670 */
[----:B------:R-:W-:Y:S01]  /*c890*/  FMUL R220, R220, UR20 ;  /* 0x00000014dcdc7c20 */ /* 0x000fe20008400000 */
[----:B------:R-:W-:Y:S01]  /*c8a0*/  F2FP.SATFINITE.E4M3.F32.PACK_AB_MERGE_C R221, RZ, R221, RZ ;  /* 0x000000ddffdd723e */ /* 0x000fe200048070ff */
[----:B------:R0:W-:Y:S01]  /*c8b0*/  @!P0 STG.E.U8 desc[UR14][R24.64+0x8], R33 ;  /* 0x0000082118008986 */ /* 0x0001e2000c10110e */
[----:B------:R-:W-:-:S03]  /*c8c0*/  ISETP.LT.OR P0, PT, R41, 0x11, !P3 ;  /* 0x000000112900780c */ /* 0x000fc60005f01670 */
[----:B------:R-:W-:Y:S01]  /*c8d0*/  @!P1 STG.E.U8 desc[UR14][R24.64+0x9], R223 ;  /* 0x000009df18009986 */ /* 0x000fe2000c10110e */
[----:B------:R-:W-:-:S03]  /*c8e0*/  ISETP.LT.OR P1, PT, R41, 0x12, !P3 ;  /* 0x000000122900780c */ /* 0x000fc60005f21670 */
[----:B------:R-:W-:Y:S01]  /*c8f0*/  @!P6 STG.E.U8 desc[UR14][R26.64+0x9], R221 ;  /* 0x000009dd1a00e986 */ /* 0x000fe2000c10110e */
[----:B------:R-:W-:Y:S01]  /*c900*/  ISETP.LT.OR P6, PT, R41, 0x12, !P2 ;  /* 0x000000122900780c */ /* 0x000fe200057c1670 */
[----:B------:R-:W-:Y:S01]  /*c910*/  FMUL R219, R219, UR20 ;  /* 0x00000014dbdb7c20 */ /* 0x000fe20008400000 */
[----:B-1----:R-:W-:Y:S01]  /*c920*/  F2FP.SATFINITE.E4M3.F32.PACK_AB_MERGE_C R35, RZ, R222, RZ ;  /* 0x000000deff23723e */ /* 0x002fe200048070ff */
[----:B------:R-:W-:Y:S01]  /*c930*/  FMUL R217, R217, UR20 ;  /* 0x00000014d9d97c20 */ /* 0x000fe20008400000 */
[----:B0-----:R-:W-:Y:S01]  /*c940*/  F2FP.SATFINITE.E4M3.F32.PACK_AB_MERGE_C R33, RZ, R220, RZ ;  /* 0x000000dcff21723e */ /* 0x001fe200048070ff */
[----:B------:R-:W2:Y:S01]  /*c950*/  LDL.LU R226, [R1+0x8] ;  /* 0x0000080001e27983 */ /* 0x000ea20000300800 */
[----:B------:R-:W-:Y:S02]  /*c960*/  F2FP.SATFINITE.E4M3.F32.PACK_AB_MERGE_C R219, RZ, R219, RZ ;  /* 0x000000dbffdb723e */ /* 0x000fe400048070ff */
[----:B------:R-:W-:Y:S01]  /*c970*/  F2FP.SATFINITE.E4M3.F32.PACK_AB_MERGE_C R217, RZ, R217, RZ ;  /* 0x000000d9ffd9723e */ /* 0x000fe200048070ff */
[----:B------:R0:W-:Y:S01]  /*c980*/  @!P5 STG.E.U8 desc[UR14][R26.64+0x8], R35 ;  /* 0x000008231a00d986 */ /* 0x0001e2000c10110e */
[----:B------:R-:W-:Y:S01]  /*c990*/  ISETP.LT.OR P5, PT, R41, 0x11, !P2 ;  /* 0x000000112900780c */ /* 0x000fe200057a1670 */
[----:B------:R-:W-:-:S02]  /*c9a0*/  FMUL R218, R218, UR20 ;  /* 0x00000014dada7c20 */ /* 0x000fc40008400000 */
[----:B------:R-:W3:Y:S04]  /*c9b0*/  LDL.LU R227, [R1+0x4] ;  /* 0x0000040001e37983 */ /* 0x000ee80000300800 */
[----:B------:R-:W4:Y:S04]  /*c9c0*/  LDL.LU R225, [R1] ;  /* 0x0000000001e17983 */ /* 0x000f280000300800 */
[----:B------:R1:W-:Y:S01]  /*c9d0*/  @!P0 STG.E.U8 desc[UR14][R24.64+0x10], R33 ;  /* 0x0000102118008986 */ /* 0x0003e2000c10110e */
[----:B------:R-:W-:-:S03]  /*c9e0*/  ISETP.LT.OR P0, PT, R41, 0x19, !P3 ;  /* 0x000000192900780c */ /* 0x000fc60005f01670 */
[----:B------:R-:W-:Y:S01]  /*c9f0*/  @!P1 STG.E.U8 desc[UR14][R24.64+0x11], R219 ;  /* 0x000011db18009986 */ /* 0x000fe2000c10110e */
[----:B------:R-:W-:-:S03]  /*ca00*/  ISETP.LT.OR P1, PT, R41, 0x1a, !P3 ;  /* 0x0000001a2900780c */ /* 0x000fc60005f21670 */
[----:B------:R-:W-:Y:S01]  /*ca10*/  @!P6 STG.E.U8 desc[UR14][R26.64+0x11], R217 ;  /* 0x000011d91a00e986 */ /* 0x000fe2000c10110e */
[----:B------:R-:W-:Y:S01]  /*ca20*/  ISETP.LT.OR P6, PT, R41, 0x1a, !P2 ;  /* 0x0000001a2900780c */ /* 0x000fe200057c1670 */
[----:B------:R-:W-:Y:S01]  /*ca30*/  FMUL R216, R216, UR20 ;  /* 0x00000014d8d87c20 */ /* 0x000fe20008400000 */
[----:B0-----:R-:W-:Y:S01]  /*ca40*/  F2FP.SATFINITE.E4M3.F32.PACK_AB_MERGE_C R35, RZ, R218, RZ ;  /* 0x000000daff23723e */ /* 0x001fe200048070ff */
[----:B------:R-:W-:Y:S01]  /*ca50*/  FMUL R215, R215, UR20 ;  /* 0x00000014d7d77c20 */ /* 0x000fe20008400000 */
[----:B------:R-:W-:Y:S01]  /*ca60*/  FMUL R213, R213, UR20 ;  /* 0x00000014d5d57c20 */ /* 0x000fe20008400000 */
[----:B------:R-:W-:Y:S01]  /*ca70*/  FMUL R214, R214, UR20 ;  /* 0x00000014d6d67c20 */ /* 0x000fe20008400000 */
[----:B-1----:R-:W-:Y:S01]  /*ca80*/  F2FP.SATFINITE.E4M3.F32.PACK_AB_MERGE_C R33, RZ, R216, RZ ;  /* 0x000000d8ff21723e */ /* 0x002fe200048070ff */
[----:B------:R0:W-:Y:S01]  /*ca90*/  @!P5 STG.E.U8 desc[UR14][R26.64+0x10], R35 ;  /* 0x000010231a00d986 */ /* 0x0001e2000c10110e */
[----:B------:R-:W-:Y:S02]  /*caa0*/  F2FP.SATFINITE.E4M3.F32.PACK_AB_MERGE_C R215, RZ, R215, RZ ;  /* 0x000000d7ffd7723e */ /* 0x000fe400048070ff */
        /* <DEDUP_REMOVED lines=12> */
[----:B-1----:R-:W-:Y:S01]  /*cb70*/  F2FP.SATFINITE.E4M3.F32.PACK_AB_MERGE_C R33, RZ, R212, RZ ;  /* 0x000000d4ff21723e */ /* 0x002fe200048070ff */
[----:B------:R-:W-:Y:S01]  /*cb80*/  FMUL R210, R210, UR20 ;  /* 0x00000014d2d27c20 */ /* 0x000fe20008400000 */
[----:B------:R-:W-:Y:S01]  /*cb90*/  F2FP.SATFINITE.E4M3.F32.PACK_AB_MERGE_C R211, RZ, R211, RZ ;  /* 0x000000d3ffd3723e */ /* 0x000fe200048070ff */
[----:B------:R0:W-:Y:S01]  /*cba0*/  @!P5 STG.E.U8 desc[UR14][R26.64+0x18], R35 ;  /* 0x000018231a00d986 */ /* 0x0001e2000c10110e */
[C---:B------:R-:W-:Y:S02]  /*cbb0*/  ISETP.LT.OR P5, PT, R41.reuse, 0x21, !P2 ;  /* 0x000000212900780c */ /* 0x040fe400057a1670 */
        /* <DEDUP_REMOVED lines=111> */
[----:B------:R-:W-:Y:S01]  /*d2b0*/  ISETP.LT.OR P5, PT, R41, 0x59, !P2 ;  /* 0x000000592900780c */ /* 0x000fe200057a1670 */
[----:B------:R-:W-:Y:S01]  /*d2c0*/  FMUL R179, R179, UR20 ;  /* 0x00000014b3b37c20 */ /* 0x000fe20008400000 */
[----:B------:R-:W-:Y:S01]  /*d2d0*/  F2FP.SATFINITE.E4M3.F32.PACK_AB_MERGE_C R181, RZ, R181, RZ ;  /* 0x000000b5ffb5723e */ /* 0x000fe200048070ff */
[----:B------:R1:W-:Y:S04]  /*d2e0*/  @!P0 STG.E.U8 desc[UR14][R24.64+0x58], R33 ;  /* 0x0000582118008986 */ /* 0x0003e8000c10110e */
[----:B------:R-:W-:Y:S04]  /*d2f0*/  @!P1 STG.E.U8 desc[UR14][R24.64+0x59], R183 ;  /* 0x000059b718009986 */ /* 0x000fe8000c10110e */
[----:B------:R-:W-:Y:S01]  /*d300*/  @!P6 STG.E.U8 desc[UR14][R26.64+0x59], R181 ;  /* 0x000059b51a00e986 */ /* 0x000fe2000c10110e */
[----:B------:R-:W-:-:S02]  /*d310*/  ISETP.LT.OR P6, PT, R41, 0x62, !P3 ;  /* 0x000000622900780c */ /* 0x000fc40005fc1670 */
[----:B0-----:R-:W-:Y:S01]  /*d320*/  F2FP.SATFINITE.E4M3.F32.PACK_AB_MERGE_C R35, RZ, R182, RZ ;  /* 0x000000b6ff23723e */ /* 0x001fe200048070ff */
[----:B------:R-:W-:Y:S01]  /*d330*/  FMUL R180, R180, UR20 ;  /* 0x00000014b4b47c20 */ /* 0x000fe20008400000 */
[----:B------:R-:W-:Y:S01]  /*d340*/  F2FP.SATFINITE.E4M3.F32.PACK_AB_MERGE_C R179, RZ, R179, RZ ;  /* 0x000000b3ffb3723e */ /* 0x000fe200048070ff */
[----:B------:R-:W-:Y:S01]  /*d350*/  FMUL R178, R178, UR20 ;  /* 0x00000014b2b27c20 */ /* 0x000fe20008400000 */
[----:B------:R-:W-:Y:S01]  /*d360*/  FMUL R177, R177, UR20 ;  /* 0x00000014b1b17c20 */ /* 0x000fe20008400000 */
[----:B------:R0:W-:Y:S01]  /*d370*/  @!P5 STG.E.U8 desc[UR14][R26.64+0x58], R35 ;  /* 0x000058231a00d986 */ /* 0x0001e2000c10110e */
[C---:B------:R-:W-:Y:S02]  /*d380*/  ISETP.LT.OR P5, PT, R41.reuse, 0x61, !P3 ;  /* 0x000000612900780c */ /* 0x040fe40005fa1670 */
[C---:B------:R-:W-:Y:S01]  /*d390*/  ISETP.LT.OR P0, PT, R41.reuse, 0x61, !P2 ;  /* 0x000000612900780c */ /* 0x040fe20005701670 */
[----:B------:R-:W-:Y:S01]  /*d3a0*/  FMUL R176, R176, UR20 ;  /* 0x00000014b0b07c20 */ /* 0x000fe20008400000 */
[C---:B------:R-:W-:Y:S01]  /*d3b0*/  ISETP.LT.OR P1, PT, R41.reuse, 0x62, !P2 ;  /* 0x000000622900780c */ /* 0x040fe20005721670 */
[----:B------:R-:W-:Y:S01]  /*d3c0*/  @!P6 STG.E.U8 desc[UR14][R24.64+0x61], R179 ;  /* 0x000061b31800e986 */ /* 0x000fe2000c10110e */
[----:B------:R-:W-:-:S02]  /*d3d0*/  ISETP.LT.OR P6, PT, R41, 0x69, !P3 ;  /* 0x000000692900780c */ /* 0x000fc40005fc1670 */
[----:B-1----:R-:W-:Y:S01]  /*d3e0*/  F2FP.SATFINITE.E4M3.F32.PACK_AB_MERGE_C R33, RZ, R180, RZ ;  /* 0x000000b4ff21723e */ /* 0x002fe200048070ff */
[----:B------:R-:W-:Y:S01]  /*d3f0*/  FMUL R175, R175, UR20 ;  /* 0x00000014afaf7c20 */ /* 0x000fe20008400000 */
[----:B------:R-:W-:Y:S01]  /*d400*/  F2FP.SATFINITE.E4M3.F32.PACK_AB_MERGE_C R177, RZ, R177, RZ ;  /* 0x000000b1ffb1723e */ /* 0x000fe200048070ff */
[----:B------:R-:W-:Y:S01]  /*d410*/  FMUL R174, R174, UR20 ;  /* 0x00000014aeae7c20 */ /* 0x000fe20008400000 */
[----:B0-----:R-:W-:Y:S01]  /*d420*/  F2FP.SATFINITE.E4M3.F32.PACK_AB_MERGE_C R35, RZ, R178, RZ ;  /* 0x000000b2ff23723e */ /* 0x001fe200048070ff */
[----:B------:R0:W-:Y:S01]  /*d430*/  @!P5 STG.E.U8 desc[UR14][R24.64+0x60], R33 ;  /* 0x000060211800d986 */ /* 0x0001e2000c10110e */
[----:B------:R-:W-:-:S03]  /*d440*/  F2FP.SATFINITE.E4M3.F32.PACK_AB_MERGE_C R37, RZ, R176, RZ ;  /* 0x000000b0ff25723e */ /* 0x000fc600048070ff */
[----:B------:R1:W-:Y:S01]  /*d450*/  @!P0 STG.E.U8 desc[UR14][R26.64+0x60], R35 ;  /* 0x000060231a008986 */ /* 0x0003e2000c10110e */
[----:B------:R-:W-:-:S03]  /*d460*/  ISETP.LT.OR P0, PT, R41, 0x6a, !P3 ;  /* 0x0000006a2900780c */ /* 0x000fc60005f01670 */
[----:B------:R-:W-:Y:S01]  /*d470*/  @!P1 STG.E.U8 desc[UR14][R26.64+0x61], R177 ;  /* 0x000061b11a009986 */ /* 0x000fe2000c10110e */
[C---:B------:R-:W-:Y:S02]  /*d480*/  ISETP.LT.OR P1, PT, R41.reuse, 0x69, !P2 ;  /* 0x000000692900780c */ /* 0x040fe40005721670 */
[C---:B------:R-:W-:Y:S01]  /*d490*/  ISETP.LT.OR P5, PT, R41.reuse, 0x6a, !P2 ;  /* 0x0000006a2900780c */ /* 0x040fe200057a1670 */
[----:B------:R-:W-:Y:S01]  /*d4a0*/  @!P6 STG.E.U8 desc[UR14][R24.64+0x68], R37 ;  /* 0x000068251800e986 */ /* 0x000fe2000c10110e */
[----:B------:R-:W-:Y:S01]  /*d4b0*/  ISETP.LT.OR P6, PT, R41, 0x71, !P3 ;  /* 0x000000712900780c */ /* 0x000fe20005fc1670 */
[----:B------:R-:W-:Y:S01]  /*d4c0*/  FMUL R173, R173, UR20 ;  /* 0x00000014adad7c20 */ /* 0x000fe20008400000 */
[----:B------:R-:W-:Y:S01]  /*d4d0*/  F2FP.SATFINITE.E4M3.F32.PACK_AB_MERGE_C R175, RZ, R175, RZ ;  /* 0x000000afffaf723e */ /* 0x000fe200048070ff */
[----:B------:R-:W-:Y:S01]  /*d4e0*/  FMUL R172, R172, UR20 ;  /* 0x00000014acac7c20 */ /* 0x000fe20008400000 */
[----:B0-----:R-:W-:Y:S01]  /*d4f0*/  F2FP.SATFINITE.E4M3.F32.PACK_AB_MERGE_C R33, RZ, R174, RZ ;  /* 0x000000aeff21723e */ /* 0x001fe200048070ff */
[----:B------:R-:W-:Y:S01]  /*d500*/  FMUL R171, R171, UR20 ;  /* 0x00000014abab7c20 */ /* 0x000fe20008400000 */
[----:B------:R-:W-:Y:S01]  /*d510*/  F2FP.SATFINITE.E4M3.F32.PACK_AB_MERGE_C R173, RZ, R173, RZ ;  /* 0x000000adffad723e */ /* 0x000fe200048070ff */
[----:B------:R-:W-:Y:S01]  /*d520*/  @!P0 STG.E.U8 desc[UR14][R24.64+0x69], R175 ;  /* 0x000069af18008986 */ /* 0x000fe2000c10110e */
[----:B-1----:R-:W-:-:S02]  /*d530*/  F2FP.SATFINITE.E4M3.F32.PACK_AB_MERGE_C R35, RZ, R172, RZ ;  /* 0x000000acff23723e */ /* 0x002fc400048070ff */
[C---:B------:R-:W-:Y:S01]  /*d540*/  ISETP.LT.OR P0, PT, R41.reuse, 0x72, !P3 ;  /* 0x000000722900780c */ /* 0x040fe20005f01670 */
[----:B------:R0:W-:Y:S01]  /*d550*/  @!P1 STG.E.U8 desc[UR14][R26.64+0x68], R33 ;  /* 0x000068211a009986 */ /* 0x0001e2000c10110e */
[C---:B------:R-:W-:Y:S01]  /*d560*/  ISETP.LT.OR P1, PT, R41.reuse, 0x71, !P2 ;  /* 0x000000712900780c */ /* 0x040fe20005721670 */
[----:B------:R-:W-:Y:S02]  /*d570*/  FMUL R170, R170, UR20 ;  /* 0x00000014aaaa7c20 */ /* 0x000fe40008400000 */
[----:B------:R-:W-:Y:S01]  /*d580*/  @!P5 STG.E.U8 desc[UR14][R26.64+0x69], R173 ;  /* 0x000069ad1a00d986 */ /* 0x000fe2000c10110e */
[----:B------:R-:W-:Y:S01]  /*d590*/  ISETP.LT.OR P5, PT, R41, 0x72, !P2 ;  /* 0x000000722900780c */ /* 0x000fe200057a1670 */
[----:B------:R-:W-:Y:S02]  /*d5a0*/  FMUL R169, R169, UR20 ;  /* 0x00000014a9a97c20 */ /* 0x000fe40008400000 */
[----:B------:R1:W-:Y:S01]  /*d5b0*/  @!P6 STG.E.U8 desc[UR14][R24.64+0x70], R35 ;  /* 0x000070231800e986 */ /* 0x0003e2000c10110e */
[----:B------:R-:W-:-:S02]  /*d5c0*/  ISETP.LT.OR P6, PT, R41, 0x79, !P3 ;  /* 0x000000792900780c */ /* 0x000fc40005fc1670 */
        /* <DEDUP_REMOVED lines=8> */
[----:B------:R-:W-:Y:S02]  /*d650*/  F2FP.SATFINITE.E4M3.F32.PACK_AB_MERGE_C R167, RZ, R167, RZ ;  /* 0x000000a7ffa7723e */ /* 0x000fe400048070ff */
[----:B-1----:R-:W-:Y:S01]  /*d660*/  F2FP.SATFINITE.E4M3.F32.PACK_AB_MERGE_C R35, RZ, R168, RZ ;  /* 0x000000a8ff23723e */ /* 0x002fe200048070ff */
[----:B------:R-:W-:Y:S01]  /*d670*/  @!P1 STG.E.U8 desc[UR14][R26.64+0x70], R33 ;  /* 0x000070211a009986 */ /* 0x000fe2000c10110e */
[----:B------:R-:W-:-:S03]  /*d680*/  ISETP.GE.AND P1, PT, R42, 0x81, PT ;  /* 0x000000812a00780c */ /* 0x000fc60003f26270 */
[----:B------:R-:W-:Y:S01]  /*d690*/  @!P5 STG.E.U8 desc[UR14][R26.64+0x71], R169 ;  /* 0x000071a91a00d986 */ /* 0x000fe2000c10110e */
[C---:B------:R-:W-:Y:S02]  /*d6a0*/  ISETP.LT.OR P5, PT, R41.reuse, 0x79, !P2 ;  /* 0x000000792900780c */ /* 0x040fe400057a1670 */
[C---:B------:R-:W-:Y:S01]  /*d6b0*/  ISETP.LT.OR P2, PT, R41.reuse, 0x7a, !P2 ;  /* 0x0000007a2900780c */ /* 0x040fe20005741670 */
[----:B------:R-:W-:Y:S01]  /*d6c0*/  @!P6 STG.E.U8 desc[UR14][R24.64+0x78], R35 ;  /* 0x000078231800e986 */ /* 0x000fe2000c10110e */
[----:B------:R-:W-:Y:S01]  /*d6d0*/  ISETP.LT.OR P6, PT, R41, 0x1, !P1 ;  /* 0x000000012900780c */ /* 0x000fe20004fc1670 */
[----:B------:R-:W-:Y:S02]  /*d6e0*/  FMUL R165, R165, UR20 ;  /* 0x00000014a5a57c20 */ /* 0x000fe40008400000 */
[----:B------:R0:W-:Y:S01]  /*d6f0*/  @!P3 STG.E.U8 desc[UR14][R24.64+0x79], R167 ;  /* 0x000079a71800b986 */ /* 0x0001e2000c10110e */
[----:B------:R-:W-:Y:S01]  /*d700*/  ISETP.LT.OR P3, PT, R41, 0x2, !P1 ;  /* 0x000000022900780c */ /* 0x000fe20004f61670 */
[----:B------:R-:W-:Y:S01]  /*d710*/  FMUL R164, R164, UR20 ;  /* 0x00000014a4a47c20 */ /* 0x000fe20008400000 */
[----:B------:R-:W-:Y:S01]  /*d720*/  FMUL R163, R163, UR20 ;  /* 0x00000014a3a37c20 */ /* 0x000fe20008400000 */
[----:B------:R-:W-:Y:S01]  /*d730*/  F2FP.SATFINITE.E4M3.F32.PACK_AB_MERGE_C R37, RZ, R166, RZ ;  /* 0x000000a6ff25723e */ /* 0x000fe200048070ff */
[----:B------:R-:W-:Y:S01]  /*d740*/  FMUL R162, R162, UR20 ;  /* 0x00000014a2a27c20 */ /* 0x000fe20008400000 */
[----:B------:R-:W-:Y:S01]  /*d750*/  F2FP.SATFINITE.E4M3.F32.PACK_AB_MERGE_C R165, RZ, R165, RZ ;  /* 0x000000a5ffa5723e */ /* 0x000fe200048070ff */
[----:B------:R-:W-:Y:S01]  /*d760*/  FMUL R161, R161, UR20 ;  /* 0x00000014a1a17c20 */ /* 0x000fe20008400000 */
[----:B------:R-:W-:Y:S01]  /*d770*/  F2FP.SATFINITE.E4M3.F32.PACK_AB_MERGE_C R163, RZ, R163, RZ ;  /* 0x000000a3ffa3723e */ /* 0x000fe200048070ff */
[----:B------:R-:W-:Y:S01]  /*d780*/  FMUL R160, R160, UR20 ;  /* 0x00000014a0a07c20 */ /* 0x000fe20008400000 */
[----:B------:R-:W-:Y:S01]  /*d790*/  ISETP.GE.AND P0, PT, R42, 0x89, PT ;  /* 0x000000892a00780c */ /* 0x000fe20003f06270 */
[----:B------:R-:W-:Y:S01]  /*d7a0*/  FMUL R159, R159, UR20 ;  /* 0x000000149f9f7c20 */ /* 0x000fe20008400000 */
[----:B0-----:R-:W-:Y:S01]  /*d7b0*/  F2FP.SATFINITE.E4M3.F32.PACK_AB_MERGE_C R25, RZ, R164, RZ ;  /* 0x000000a4ff19723e */ /* 0x001fe200048070ff */
[----:B------:R-:W-:Y:S01]  /*d7c0*/  @!P5 STG.E.U8 desc[UR14][R26.64+0x78], R37 ;  /* 0x000078251a00d986 */ /* 0x000fe2000c10110e */
[----:B------:R-:W-:-:S03]  /*d7d0*/  ISETP.LT.OR P5, PT, R41, 0x1, !P0 ;  /* 0x000000012900780c */ /* 0x000fc600047a1670 */
[----:B------:R-:W-:Y:S04]  /*d7e0*/  @!P2 STG.E.U8 desc[UR14][R26.64+0x79], R165 ;  /* 0x000079a51a00a986 */ /* 0x000fe8000c10110e */
[----:B------:R0:W-:Y:S01]  /*d7f0*/  @!P6 STG.E.U8 desc[UR14][R28.64], R25 ;  /* 0x000000191c00e986 */ /* 0x0001e2000c10110e */
[----:B------:R-:W-:-:S03]  /*d800*/  ISETP.LT.OR P6, PT, R41, 0x2, !P0 ;  /* 0x000000022900780c */ /* 0x000fc600047c1670 */
[----:B------:R-:W-:Y:S01]  /*d810*/  @!P3 STG.E.U8 desc[UR14][R28.64+0x1], R163 ;  /* 0x000001a31c00b986 */ /* 0x000fe2000c10110e */
[C---:B------:R-:W-:Y:S02]  /*d820*/  ISETP.LT.OR P3, PT, R41.reuse, 0x9, !P1 ;  /* 0x000000092900780c */ /* 0x040fe40004f61670 */
[----:B------:R-:W-:Y:S01]  /*d830*/  ISETP.LT.OR P2, PT, R41, 0xa, !P1 ;  /* 0x0000000a2900780c */ /* 0x000fe20004f41670 */
[----:B------:R-:W-:Y:S01]  /*d840*/  FMUL R158, R158, UR20 ;  /* 0x000000149e9e7c20 */ /* 0x000fe20008400000 */
[----:B------:R-:W-:Y:S01]  /*d850*/  F2FP.SATFINITE.E4M3.F32.PACK_AB_MERGE_C R33, RZ, R162, RZ ;  /* 0x000000a2ff21723e */ /* 0x000fe200048070ff */
[----:B------:R-:W-:Y:S01]  /*d860*/  FMUL R157, R157, UR20 ;  /* 0x000000149d9d7c20 */ /* 0x000fe20008400000 */
[----:B------:R-:W-:Y:S01]  /*d870*/  F2FP.SATFINITE.E4M3.F32.PACK_AB_MERGE_C R161, RZ, R161, RZ ;  /* 0x000000a1ffa1723e */ /* 0x000fe200048070ff */
[----:B------:R-:W-:Y:S01]  /*d880*/  FMUL R156, R156, UR20 ;  /* 0x000000149c9c7c20 */ /* 0x000fe20008400000 */
[----:B0-----:R-:W-:Y:S01]  /*d890*/  F2FP.SATFINITE.E4M3.F32.PACK_AB_MERGE_C R25, RZ, R160, RZ ;  /* 0x000000a0ff19723e */ /* 0x001fe200048070ff */
[----:B------:R-:W-:Y:S01]  /*d8a0*/  @!P5 STG.E.U8 desc[UR14][R30.64], R33 ;  /* 0x000000211e00d986 */ /* 0x000fe2000c10110e */
[----:B------:R-:W-:-:S02]  /*d8b0*/  F2FP.SATFINITE.E4M3.F32.PACK_AB_MERGE_C R159, RZ, R159, RZ ;  /* 0x0000009fff9f723e */ /* 0x000fc400048070ff */
[C---:B------:R-:W-:Y:S01]  /*d8c0*/  ISETP.LT.OR P5, PT, R41.reuse, 0x9, !P0 ;  /* 0x000000092900780c */ /* 0x040fe200047a1670 */
[----:B------:R-:W-:Y:S01]  /*d8d0*/  @!P6 STG.E.U8 desc[UR14][R30.64+0x1], R161 ;  /* 0x000001a11e00e986 */ /* 0x000fe2000c10110e */
[----:B------:R-:W-:-:S03]  /*d8e0*/  ISETP.LT.OR P6, PT, R41, 0xa, !P0 ;  /* 0x0000000a2900780c */ /* 0x000fc600047c1670 */
[----:B------:R0:W-:Y:S01]  /*d8f0*/  @!P3 STG.E.U8 desc[UR14][R28.64+0x8], R25 ;  /* 0x000008191c00b986 */ /* 0x0001e2000c10110e */
[----:B------:R-:W-:-:S03]  /*d900*/  ISETP.LT.OR P3, PT, R41, 0x11, !P1 ;  /* 0x000000112900780c */ /* 0x000fc60004f61670 */
[----:B------:R-:W-:Y:S01]  /*d910*/  @!P2 STG.E.U8 desc[UR14][R28.64+0x9], R159 ;  /* 0x0000099f1c00a986 */ /* 0x000fe2000c10110e */
[----:B------:R-:W-:Y:S01]  /*d920*/  ISETP.LT.OR P2, PT, R41, 0x12, !P1 ;  /* 0x000000122900780c */ /* 0x000fe20004f41670 */
[----:B------:R-:W-:Y:S01]  /*d930*/  FMUL R155, R155, UR20 ;  /* 0x000000149b9b7c20 */ /* 0x000fe20008400000 */
[----:B------:R-:W-:Y:S01]  /*d940*/  F2FP.SATFINITE.E4M3.F32.PACK_AB_MERGE_C R27, RZ, R158, RZ ;  /* 0x0000009eff1b723e */ /* 0x000fe200048070ff */
[----:B------:R-:W-:Y:S01]  /*d950*/  FMUL R154, R154, UR20 ;  /* 0x000000149a9a7c20 */ /* 0x000fe20008400000 */
[----:B------:R-:W-:Y:S01]  /*d960*/  F2FP.SATFINITE.E4M3.F32.PACK_AB_MERGE_C R157, RZ, R157, RZ ;  /* 0x0000009dff9d723e */ /* 0x000fe200048070ff */
[----:B------:R-:W-:Y:S01]  /*d970*/  FMUL R153, R153, UR20 ;  /* 0x0000001499997c20 */ /* 0x000fe20008400000 */
        /* <DEDUP_REMOVED lines=25> */
[----:B------:R1:W-:Y:S01]  /*db10*/  @!P2 STG.E.U8 desc[UR14][R28.64+0x19], R23 ;  /* 0x000019171c00a986 */ /* 0x0003e2000c10110e */
        /* <DEDUP_REMOVED lines=11> */
[----:B------:R0:W-:Y:S01]  /*dbd0*/  @!P6 STG.E.U8 desc[UR14][R30.64+0x19], R21 ;  /* 0x000019151e00e986 */ /* 0x0001e2000c10110e */
[----:B------:R-:W-:-:S03]  /*dbe0*/  ISETP.LT.OR P6, PT, R41, 0x22, !P0 ;  /* 0x000000222900780c */ /* 0x000fc600047c1670 */
[----:B------:R-:W-:Y:S01]  /*dbf0*/  @!P3 STG.E.U8 desc[UR14][R28.64+0x20], R25 ;  /* 0x000020191c00b986 */ /* 0x000fe2000c10110e */
[----:B------:R-:W-:-:S03]  /*dc00*/  ISETP.LT.OR P3, PT, R41, 0x29, !P1 ;  /* 0x000000292900780c */ /* 0x000fc60004f61670 */
[----:B------:R2:W-:Y:S01]  /*dc10*/  @!P2 STG.E.U8 desc[UR14][R28.64+0x21], R19 ;  /* 0x000021131c00a986 */ /* 0x0005e2000c10110e */
[----:B------:R-:W-:Y:S01]  /*dc20*/  ISETP.LT.OR P2, PT, R41, 0x2a, !P1 ;  /* 0x0000002a2900780c */ /* 0x000fe20004f41670 */
[----:B------:R-:W-:Y:S01]  /*dc30*/  FMUL R15, R15, UR20 ;  /* 0x000000140f0f7c20 */ /* 0x000fe20008400000 */
[----:B-1----:R-:W-:Y:S01]  /*dc40*/  F2FP.SATFINITE.E4M3.F32.PACK_AB_MERGE_C R23, RZ, R18, RZ ;  /* 0x00000012ff17723e */ /* 0x002fe200048070ff */
[----:B------:R-:W-:Y:S01]  /*dc50*/  FMUL R14, R14, UR20 ;  /* 0x000000140e0e7c20 */ /* 0x000fe20008400000 */
[----:B------:R-:W-:Y:S01]  /*dc60*/  F2FP.SATFINITE.E4M3.F32.PACK_AB_MERGE_C R17, RZ, R17, RZ ;  /* 0x00000011ff11723e */ /* 0x000fe200048070ff */
[----:B------:R-:W-:Y:S01]  /*dc70*/  FMUL R13, R13, UR20 ;  /* 0x000000140d0d7c20 */ /* 0x000fe20008400000 */
[----:B0-----:R-:W-:Y:S01]  /*dc80*/  F2FP.SATFINITE.E4M3.F32.PACK_AB_MERGE_C R21, RZ, R16, RZ ;  /* 0x00000010ff15723e */ /* 0x001fe200048070ff */
[----:B------:R-:W-:Y:S01]  /*dc90*/  @!P5 STG.E.U8 desc[UR14][R30.64+0x20], R23 ;  /* 0x000020171e00d986 */ /* 0x000fe2000c10110e */
[----:B------:R-:W-:Y:S02]  /*dca0*/  F2FP.SATFINITE.E4M3.F32.PACK_AB_MERGE_C R15, RZ, R15, RZ ;  /* 0x0000000fff0f723e */ /* 0x000fe400048070ff */
[C---:B------:R-:W-:Y:S01]  /*dcb0*/  ISETP.LT.OR P5, PT, R41.reuse, 0x29, !P0 ;  /* 0x000000292900780c */ /* 0x040fe200047a1670 */
[----:B------:R-:W-:Y:S01]  /*dcc0*/  @!P6 STG.E.U8 desc[UR14][R30.64+0x21], R17 ;  /* 0x000021111e00e986 */ /* 0x000fe2000c10110e */
[----:B------:R-:W-:-:S03]  /*dcd0*/  ISETP.LT.OR P6, PT, R41, 0x2a, !P0 ;  /* 0x0000002a2900780c */ /* 0x000fc600047c1670 */
[----:B------:R-:W-:Y:S01]  /*dce0*/  @!P3 STG.E.U8 desc[UR14][R28.64+0x28], R21 ;  /* 0x000028151c00b986 */ /* 0x000fe2000c10110e */
[C---:B------:R-:W-:Y:S01]  /*dcf0*/  ISETP.LT.OR P3, PT, R41.reuse, 0x31, !P1 ;  /* 0x000000312900780c */ /* 0x040fe20004f61670 */
[----:B------:R-:W-:Y:S02]  /*dd00*/  FMUL R12, R12, UR20 ;  /* 0x000000140c0c7c20 */ /* 0x000fe40008400000 */
[----:B------:R0:W-:Y:S01]  /*dd10*/  @!P2 STG.E.U8 desc[UR14][R28.64+0x29], R15 ;  /* 0x0000290f1c00a986 */ /* 0x0001e2000c10110e */
[----:B------:R-:W-:Y:S01]  /*dd20*/  ISETP.LT.OR P2, PT, R41, 0x32, !P1 ;  /* 0x000000322900780c */ /* 0x000fe20004f41670 */
[----:B------:R-:W-:Y:S01]  /*dd30*/  FMUL R11, R11, UR20 ;  /* 0x000000140b0b7c20 */ /* 0x000fe20008400000 */
[----:B--2---:R-:W-:Y:S01]  /*dd40*/  F2FP.SATFINITE.E4M3.F32.PACK_AB_MERGE_C R19, RZ, R14, RZ ;  /* 0x0000000eff13723e */ /* 0x004fe200048070ff */
[----:B------:R-:W2:Y:S01]  /*dd50*/  LDL.LU R222, [R1+0x18] ;  /* 0x0000180001de7983 */ /* 0x000ea20000300800 */
[----:B------:R-:W-:Y:S02]  /*dd60*/  F2FP.SATFINITE.E4M3.F32.PACK_AB_MERGE_C R13, RZ, R13, RZ ;  /* 0x0000000dff0d723e */ /* 0x000fe400048070ff */
[----:B------:R-:W-:Y:S01]  /*dd70*/  F2FP.SATFINITE.E4M3.F32.PACK_AB_MERGE_C R11, RZ, R11, RZ ;  /* 0x0000000bff0b723e */ /* 0x000fe200048070ff */
[----:B------:R-:W-:Y:S01]  /*dd80*/  @!P5 STG.E.U8 desc[UR14][R30.64+0x28], R19 ;  /* 0x000028131e00d986 */ /* 0x000fe2000c10110e */
[----:B0-----:R-:W-:-:S03]  /*dd90*/  F2FP.SATFINITE.E4M3.F32.PACK_AB_MERGE_C R15, RZ, R12, RZ ;  /* 0x0000000cff0f723e */ /* 0x001fc600048070ff */
[----:B------:R0:W-:Y:S01]  /*dda0*/  @!P6 STG.E.U8 desc[UR14][R30.64+0x29], R13 ;  /* 0x0000290d1e00e986 */ /* 0x0001e2000c10110e */
[C---:B------:R-:W-:Y:S02]  /*ddb0*/  ISETP.LT.OR P5, PT, R41.reuse, 0x31, !P0 ;  /* 0x000000312900780c */ /* 0x040fe400047a1670 */
[C---:B------:R-:W-:Y:S01]  /*ddc0*/  ISETP.LT.OR P6, PT, R41.reuse, 0x32, !P0 ;  /* 0x000000322900780c */ /* 0x040fe200047c1670 */
[----:B------:R-:W-:Y:S01]  /*ddd0*/  @!P3 STG.E.U8 desc[UR14][R28.64+0x30], R15 ;  /* 0x0000300f1c00b986 */ /* 0x000fe2000c10110e */
[----:B------:R-:W-:Y:S01]  /*dde0*/  ISETP.LT.OR P3, PT, R41, 0x39, !P1 ;  /* 0x000000392900780c */ /* 0x000fe20004f61670 */
[----:B------:R-:W-:Y:S01]  /*ddf0*/  FMUL R10, R10, UR20 ;  /* 0x000000140a0a7c20 */ /* 0x000fe20008400000 */
[----:B------:R-:W-:Y:S01]  /*de00*/  FMUL R9, R9, UR20 ;  /* 0x0000001409097c20 */ /* 0x000fe20008400000 */
[----:B------:R-:W2:Y:S01]  /*de10*/  LDL.LU R223, [R1+0x14] ;  /* 0x0000140001df7983 */ /* 0x000ea20000300800 */
[----:B------:R-:W-:-:S03]  /*de20*/  FMUL R8, R8, UR20 ;  /* 0x0000001408087c20 */ /* 0x000fc60008400000 */
[----:B------:R-:W2:Y:S01]  /*de30*/  LDL.LU R221, [R1+0x10] ;  /* 0x0000100001dd7983 */ /* 0x000ea20000300800 */
[----:B------:R-:W-:-:S03]  /*de40*/  F2FP.SATFINITE.E4M3.F32.PACK_AB_MERGE_C R17, RZ, R10, RZ ;  /* 0x0000000aff11723e */ /* 0x000fc600048070ff */
[----:B------:R-:W2:Y:S01]  /*de50*/  LDL.LU R220, [R1+0xc] ;  /* 0x00000c0001dc7983 */ /* 0x000ea20000300800 */
[----:B------:R-:W-:Y:S01]  /*de60*/  F2FP.SATFINITE.E4M3.F32.PACK_AB_MERGE_C R9, RZ, R9, RZ ;  /* 0x00000009ff09723e */ /* 0x000fe200048070ff */
[----:B------:R-:W-:Y:S01]  /*de70*/  FMUL R7, R7, UR20 ;  /* 0x0000001407077c20 */ /* 0x000fe20008400000 */
[----:B0-----:R-:W-:Y:S01]  /*de80*/  F2FP.SATFINITE.E4M3.F32.PACK_AB_MERGE_C R13, RZ, R8, RZ ;  /* 0x00000008ff0d723e */ /* 0x001fe200048070ff */
[----:B------:R0:W-:Y:S01]  /*de90*/  @!P2 STG.E.U8 desc[UR14][R28.64+0x31], R11 ;  /* 0x0000310b1c00a986 */ /* 0x0001e2000c10110e */
[----:B------:R-:W-:Y:S01]  /*dea0*/  ISETP.LT.OR P2, PT, R41, 0x3a, !P1 ;  /* 0x0000003a2900780c */ /* 0x000fe20004f41670 */
[----:B-----5:R-:W-:Y:S01]  /*deb0*/  FMUL R2, R2, UR20 ;  /* 0x0000001402027c20 */ /* 0x020fe20008400000 */
[----:B------:R-:W-:Y:S01]  /*dec0*/  F2FP.SATFINITE.E4M3.F32.PACK_AB_MERGE_C R7, RZ, R7, RZ ;  /* 0x00000007ff07723e */ /* 0x000fe200048070ff */
[----:B------:R-:W-:Y:S01]  /*ded0*/  @!P5 STG.E.U8 desc[UR14][R30.64+0x30], R17 ;  /* 0x000030111e00d986 */ /* 0x000fe2000c10110e */
[----:B------:R-:W-:Y:S01]  /*dee0*/  FMUL R3, R3, UR20 ;  /* 0x0000001403037c20 */ /* 0x000fe20008400000 */
[----:B------:R-:W-:Y:S01]  /*def0*/  FMUL R4, R4, UR20 ;  /* 0x0000001404047c20 */ /* 0x000fe20008400000 */
[C---:B------:R-:W-:Y:S01]  /*df00*/  ISETP.LT.OR P5, PT, R41.reuse, 0x39, !P0 ;  /* 0x000000392900780c */ /* 0x040fe200047a1670 */
[----:B------:R1:W-:Y:S01]  /*df10*/  @!P6 STG.E.U8 desc[UR14][R30.64+0x31], R9 ;  /* 0x000031091e00e986 */ /* 0x0003e2000c10110e */
[----:B------:R-:W-:Y:S01]  /*df20*/  ISETP.LT.OR P6, PT, R41, 0x3a, !P0 ;  /* 0x0000003a2900780c */ /* 0x000fe200047c1670 */
[----:B------:R-:W-:Y:S01]  /*df30*/  FMUL R6, R6, UR20 ;  /* 0x0000001406067c20 */ /* 0x000fe20008400000 */
[----:B------:R-:W-:Y:S01]  /*df40*/  FMUL R5, R5, UR20 ;  /* 0x0000001405057c20 */ /* 0x000fe20008400000 */
[----:B------:R3:W-:Y:S01]  /*df50*/  @!P3 STG.E.U8 desc[UR14][R28.64+0x38], R13 ;  /* 0x0000380d1c00b986 */ /* 0x0007e2000c10110e */
[----:B------:R-:W-:Y:S01]  /*df60*/  ISETP.LT.OR P3, PT, R41, 0x41, !P1 ;  /* 0x000000412900780c */ /* 0x000fe20004f61670 */
[----:B------:R-:W-:Y:S01]  /*df70*/  FMUL R0, R0, UR20 ;  /* 0x0000001400007c20 */ /* 0x000fe20008400000 */
[----:B0-----:R-:W-:Y:S01]  /*df80*/  F2FP.SATFINITE.E4M3.F32.PACK_AB_MERGE_C R11, RZ, R6, RZ ;  /* 0x00000006ff0b723e */ /* 0x001fe200048070ff */
[----:B------:R-:W2:Y:S01]  /*df90*/  LDL.LU R224, [R1+0x1c] ;  /* 0x00001c0001e07983 */ /* 0x000ea20000300800 */
[----:B------:R-:W-:-:S03]  /*dfa0*/  F2FP.SATFINITE.E4M3.F32.PACK_AB_MERGE_C R5, RZ, R5, RZ ;  /* 0x00000005ff05723e */ /* 0x000fc600048070ff */
[----:B------:R0:W-:Y:S01]  /*dfb0*/  @!P2 STG.E.U8 desc[UR14][R28.64+0x39], R7 ;  /* 0x000039071c00a986 */ /* 0x0001e2000c10110e */
[----:B-1----:R-:W-:Y:S01]  /*dfc0*/  F2FP.SATFINITE.E4M3.F32.PACK_AB_MERGE_C R9, RZ, R4, RZ ;  /* 0x00000004ff09723e */ /* 0x002fe200048070ff */
[----:B------:R-:W-:Y:S01]  /*dfd0*/  FMUL R4, R226, UR20 ;  /* 0x00000014e2047c20 */ /* 0x000fe20008400000 */
[----:B------:R-:W-:Y:S01]  /*dfe0*/  ISETP.LT.OR P2, PT, R41, 0x42, !P1 ;  /* 0x000000422900780c */ /* 0x000fe20004f41670 */
[----:B------:R-:W-:Y:S01]  /*dff0*/  @!P5 STG.E.U8 desc[UR14][R30.64+0x38], R11 ;  /* 0x0000380b1e00d986 */ /* 0x000fe2000c10110e */
[----:B---3--:R-:W-:Y:S01]  /*e000*/  F2FP.SATFINITE.E4M3.F32.PACK_AB_MERGE_C R13, RZ, R2, RZ ;  /* 0x00000002ff0d723e */ /* 0x008fe200048070ff */
[----:B----4-:R-:W-:Y:S01]  /*e010*/  FMUL R2, R225, UR20 ;  /* 0x00000014e1027c20 */ /* 0x010fe20008400000 */
[----:B------:R-:W-:Y:S01]  /*e020*/  ISETP.LT.OR P5, PT, R41, 0x41, !P0 ;  /* 0x000000412900780c */ /* 0x000fe200047a1670 */
[----:B------:R-:W3:Y:S01]  /*e030*/  LDL.LU R225, [R1+0x20] ;  /* 0x0000200001e17983 */ /* 0x000ee20000300800 */
[----:B0-----:R-:W-:Y:S01]  /*e040*/  F2FP.SATFINITE.E4M3.F32.PACK_AB_MERGE_C R7, RZ, R3, RZ ;  /* 0x00000003ff07723e */ /* 0x001fe200048070ff */
[----:B------:R-:W-:-:S02]  /*e050*/  FMUL R3, R227, UR20 ;  /* 0x00000014e3037c20 */ /* 0x000fc40008400000 */
[----:B------:R0:W-:Y:S01]  /*e060*/  @!P6 STG.E.U8 desc[UR14][R30.64+0x39], R5 ;  /* 0x000039051e00e986 */ /* 0x0001e2000c10110e */
[----:B------:R-:W-:-:S03]  /*e070*/  ISETP.LT.OR P6, PT, R41, 0x42, !P0 ;  /* 0x000000422900780c */ /* 0x000fc600047c1670 */
[----:B------:R-:W4:Y:S04]  /*e080*/  LDL.LU R227, [R1+0x24] ;  /* 0x0000240001e37983 */ /* 0x000f280000300800 */
[----:B------:R-:W4:Y:S04]  /*e090*/  LDL.LU R226, [R1+0x28] ;  /* 0x0000280001e27983 */ /* 0x000f280000300800 */
[----:B------:R-:W-:Y:S01]  /*e0a0*/  @!P3 STG.E.U8 desc[UR14][R28.64+0x40], R9 ;  /* 0x000040091c00b986 */ /* 0x000fe2000c10110e */
[C---:B------:R-:W-:Y:S02]  /*e0b0*/  ISETP.LT.OR P3, PT, R41.reuse, 0x49, !P1 ;  /* 0x000000492900780c */ /* 0x040fe40004f61670 */
[----:B0-----:R-:W-:Y:S01]  /*e0c0*/  F2FP.SATFINITE.E4M3.F32.PACK_AB_MERGE_C R5, RZ, R0, RZ ;  /* 0x00000000ff05723e */ /* 0x001fe200048070ff */
[----:B------:R0:W-:Y:S01]  /*e0d0*/  @!P2 STG.E.U8 desc[UR14][R28.64+0x41], R7 ;  /* 0x000041071c00a986 */ /* 0x0001e2000c10110e */
[----:B------:R-:W-:-:S03]  /*e0e0*/  ISETP.LT.OR P2, PT, R41, 0x4a, !P1 ;  /* 0x0000004a2900780c */ /* 0x000fc60004f41670 */
[----:B------:R-:W-:Y:S01]  /*e0f0*/  @!P5 STG.E.U8 desc[UR14][R30.64+0x40], R13 ;  /* 0x0000400d1e00d986 */ /* 0x000fe2000c10110e */
[----:B------:R-:W-:-:S03]  /*e100*/  ISETP.LT.OR P5, PT, R41, 0x49, !P0 ;  /* 0x000000492900780c */ /* 0x000fc600047a1670 */
[----:B------:R1:W-:Y:S01]  /*e110*/  @!P6 STG.E.U8 desc[UR14][R30.64+0x41], R5 ;  /* 0x000041051e00e986 */ /* 0x0003e2000c10110e */
[----:B0-----:R-:W-:Y:S02]  /*e120*/  F2FP.SATFINITE.E4M3.F32.PACK_AB_MERGE_C R7, RZ, R2, RZ ;  /* 0x00000002ff07723e */ /* 0x001fe400048070ff */
[----:B------:R-:W-:-:S03]  /*e130*/  ISETP.LT.OR P6, PT, R41, 0x4a, !P0 ;  /* 0x0000004a2900780c */ /* 0x000fc600047c1670 */
[----:B------:R0:W-:Y:S01]  /*e140*/  @!P3 STG.E.U8 desc[UR14][R28.64+0x48], R7 ;  /* 0x000048071c00b986 */ /* 0x0001e2000c10110e */
[----:B------:R-:W-:Y:S02]  /*e150*/  ISETP.LT.OR P3, PT, R41, 0x51, !P1 ;  /* 0x000000512900780c */ /* 0x000fe40004f61670 */
[----:B------:R-:W-:Y:S02]  /*e160*/  F2FP.SATFINITE.E4M3.F32.PACK_AB_MERGE_C R9, RZ, R3, RZ ;  /* 0x00000003ff09723e */ /* 0x000fe400048070ff */
[----:B------:R-:W-:-:S03]  /*e170*/  F2FP.SATFINITE.E4M3.F32.PACK_AB_MERGE_C R11, RZ, R4, RZ ;  /* 0x00000004ff0b723e */ /* 0x000fc600048070ff */
[----:B------:R0:W-:Y:S04]  /*e180*/  @!P2 STG.E.U8 desc[UR14][R28.64+0x49], R9 ;  /* 0x000049091c00a986 */ /* 0x0001e8000c10110e */
[----:B------:R-:W-:Y:S01]  /*e190*/  @!P5 STG.E.U8 desc[UR14][R30.64+0x48], R11 ;  /* 0x0000480b1e00d986 */ /* 0x000fe2000c10110e */
[----:B--2---:R-:W-:Y:S01]  /*e1a0*/  FMUL R2, R221, UR20 ;  /* 0x00000014dd027c20 */ /* 0x004fe20008400000 */
[----:B------:R-:W-:Y:S02]  /*e1b0*/  FMUL R0, R220, UR20 ;  /* 0x00000014dc007c20 */ /* 0x000fe40008400000 */
[----:B------:R-:W2:Y:S04]  /*e1c0*/  LDL.LU R220, [R1+0x2c] ;  /* 0x00002c0001dc7983 */ /* 0x000ea80000300800 */
[----:B------:R-:W2:Y:S01]  /*e1d0*/  LDL.LU R221, [R1+0x30] ;  /* 0x0000300001dd7983 */ /* 0x000ea20000300800 */
[----:B-1----:R-:W-:Y:S01]  /*e1e0*/  F2FP.SATFINITE.E4M3.F32.PACK_AB_MERGE_C R5, RZ, R0, RZ ;  /* 0x00000000ff05723e */ /* 0x002fe200048070ff */
[----:B------:R-:W-:Y:S01]  /*e1f0*/  FMUL R0, R222, UR20 ;  /* 0x00000014de007c20 */ /* 0x000fe20008400000 */
[----:B------:R-:W-:Y:S01]  /*e200*/  FMUL R3, R223, UR20 ;  /* 0x00000014df037c20 */ /* 0x000fe20008400000 */
[----:B0-----:R-:W-:Y:S01]  /*e210*/  F2FP.SATFINITE.E4M3.F32.PACK_AB_MERGE_C R7, RZ, R2, RZ ;  /* 0x00000002ff07723e */ /* 0x001fe200048070ff */
[----:B------:R-:W2:Y:S02]  /*e220*/  LDL.LU R223, [R1+0x34] ;  /* 0x0000340001df7983 */ /* 0x000ea40000300800 */
[----:B------:R-:W-:-:S02]  /*e230*/  F2FP.SATFINITE.E4M3.F32.PACK_AB_MERGE_C R13, RZ, R0, RZ ;  /* 0x00000000ff0d723e */ /* 0x000fc400048070ff */
[----:B------:R-:W2:Y:S01]  /*e240*/  LDL.LU R222, [R1+0x38] ;  /* 0x0000380001de7983 */ /* 0x000ea20000300800 */
[----:B------:R-:W-:Y:S01]  /*e250*/  F2FP.SATFINITE.E4M3.F32.PACK_AB_MERGE_C R9, RZ, R3, RZ ;  /* 0x00000003ff09723e */ /* 0x000fe200048070ff */
[----:B------:R-:W-:Y:S02]  /*e260*/  FMUL R2, R224, UR20 ;  /* 0x00000014e0027c20 */ /* 0x000fe40008400000 */
[----:B------:R-:W2:Y:S04]  /*e270*/  LDL.LU R224, [R1+0x3c] ;  /* 0x00003c0001e07983 */ /* 0x000ea80000300800 */
[----:B------:R-:W-:Y:S01]  /*e280*/  @!P6 STG.E.U8 desc[UR14][R30.64+0x49], R5 ;  /* 0x000049051e00e986 */ /* 0x000fe2000c10110e */
[----:B---3--:R-:W-:-:S03]  /*e290*/  FMUL R0, R225, UR20 ;  /* 0x00000014e1007c20 */ /* 0x008fc60008400000 */
[----:B------:R0:W-:Y:S04]  /*e2a0*/  @!P3 STG.E.U8 desc[UR14][R28.64+0x50], R7 ;  /* 0x000050071c00b986 */ /* 0x0001e8000c10110e */
[----:B------:R-:W3:Y:S01]  /*e2b0*/  LDL.LU R225, [R1+0x40] ;  /* 0x0000400001e17983 */ /* 0x000ee20000300800 */
[----:B----4-:R-:W-:-:S03]  /*e2c0*/  FMUL R3, R227, UR20 ;  /* 0x00000014e3037c20 */ /* 0x010fc60008400000 */
[----:B------:R-:W4:Y:S01]  /*e2d0*/  LDL.LU R227, [R1+0x44] ;  /* 0x0000440001e37983 */ /* 0x000f220000300800 */
[----:B0-----:R-:W-:Y:S01]  /*e2e0*/  F2FP.SATFINITE.E4M3.F32.PACK_AB_MERGE_C R7, RZ, R0, RZ ;  /* 0x00000000ff07723e */ /* 0x001fe200048070ff */
[----:B------:R-:W-:Y:S02]  /*e2f0*/  FMUL R0, R226, UR20 ;  /* 0x00000014e2007c20 */ /* 0x000fe40008400000 */
[----:B------:R-:W4:Y:S01]  /*e300*/  LDL.LU R226, [R1+0x48] ;  /* 0x0000480001e27983 */ /* 0x000f220000300800 */
[C---:B------:R-:W-:Y:S02]  /*e310*/  ISETP.LT.OR P2, PT, R41.reuse, 0x52, !P1 ;  /* 0x000000522900780c */ /* 0x040fe40004f41670 */
[C---:B------:R-:W-:Y:S01]  /*e320*/  ISETP.LT.OR P6, PT, R41.reuse, 0x52, !P0 ;  /* 0x000000522900780c */ /* 0x040fe200047c1670 */
[----:B------:R-:W4:Y:S01]  /*e330*/  LDL.LU R218, [R1+0x4c] ;  /* 0x00004c0001da7983 */ /* 0x000f220000300800 */
[----:B------:R-:W-:Y:S02]  /*e340*/  F2FP.SATFINITE.E4M3.F32.PACK_AB_MERGE_C R5, RZ, R2, RZ ;  /* 0x00000002ff05723e */ /* 0x000fe400048070ff */
[----:B------:R-:W-:-:S02]  /*e350*/  ISETP.LT.OR P5, PT, R41, 0x51, !P0 ;  /* 0x000000512900780c */ /* 0x000fc400047a1670 */
[----:B------:R-:W-:Y:S02]  /*e360*/  F2FP.SATFINITE.E4M3.F32.PACK_AB_MERGE_C R11, RZ, R0, RZ ;  /* 0x00000000ff0b723e */ /* 0x000fe400048070ff */
[----:B------:R-:W-:-:S03]  /*e370*/  ISETP.LT.OR P3, PT, R41, 0x59, !P1 ;  /* 0x000000592900780c */ /* 0x000fc60004f61670 */
[----:B------:R0:W-:Y:S01]  /*e380*/  @!P2 STG.E.U8 desc[UR14][R28.64+0x51], R9 ;  /* 0x000051091c00a986 */ /* 0x0001e2000c10110e */
[----:B------:R-:W-:-:S03]  /*e390*/  ISETP.LT.OR P2, PT, R41, 0x5a, !P1 ;  /* 0x0000005a2900780c */ /* 0x000fc60004f41670 */
[----:B------:R1:W-:Y:S01]  /*e3a0*/  @!P6 STG.E.U8 desc[UR14][R30.64+0x51], R5 ;  /* 0x000051051e00e986 */ /* 0x0003e2000c10110e */
[----:B------:R-:W-:-:S03]  /*e3b0*/  ISETP.LT.OR P6, PT, R41, 0x5a, !P0 ;  /* 0x0000005a2900780c */ /* 0x000fc600047c1670 */
[----:B------:R-:W-:Y:S01]  /*e3c0*/  @!P5 STG.E.U8 desc[UR14][R30.64+0x50], R13 ;  /* 0x0000500d1e00d986 */ /* 0x000fe2000c10110e */
[----:B0-----:R-:W-:-:S03]  /*e3d0*/  F2FP.SATFINITE.E4M3.F32.PACK_AB_MERGE_C R9, RZ, R3, RZ ;  /* 0x00000003ff09723e */ /* 0x001fc600048070ff */
[----:B------:R0:W-:Y:S04]  /*e3e0*/  @!P3 STG.E.U8 desc[UR14][R28.64+0x58], R7 ;  /* 0x000058071c00b986 */ /* 0x0001e8000c10110e */
[----:B------:R0:W-:Y:S01]  /*e3f0*/  @!P2 STG.E.U8 desc[UR14][R28.64+0x59], R9 ;  /* 0x000059091c00a986 */ /* 0x0001e2000c10110e */
[----:B--2---:R-:W-:-:S03]  /*e400*/  FMUL R0, R220, UR20 ;  /* 0x00000014dc007c20 */ /* 0x004fc60008400000 */
[----:B------:R-:W2:Y:S01]  /*e410*/  LDL.LU R220, [R1+0x50] ;  /* 0x0000500001dc7983 */ /* 0x000ea20000300800 */
[----:B------:R-:W-:-:S03]  /*e420*/  FMUL R2, R221, UR20 ;  /* 0x00000014dd027c20 */ /* 0x000fc60008400000 */
[----:B------:R-:W2:Y:S01]  /*e430*/  LDL.LU R221, [R1+0x54] ;  /* 0x0000540001dd7983 */ /* 0x000ea20000300800 */
[----:B-1----:R-:W-:Y:S01]  /*e440*/  F2FP.SATFINITE.E4M3.F32.PACK_AB_MERGE_C R5, RZ, R0, RZ ;  /* 0x00000000ff05723e */ /* 0x002fe200048070ff */
[----:B------:R-:W-:Y:S02]  /*e450*/  FMUL R3, R223, UR20 ;  /* 0x00000014df037c20 */ /* 0x000fe40008400000 */
[----:B------:R-:W2:Y:S01]  /*e460*/  LDL.LU R223, [R1+0x58] ;  /* 0x0000580001df7983 */ /* 0x000ea20000300800 */
[----:B0-----:R-:W-:Y:S01]  /*e470*/  F2FP.SATFINITE.E4M3.F32.PACK_AB_MERGE_C R7, RZ, R2, RZ ;  /* 0x00000002ff07723e */ /* 0x001fe200048070ff */
[----:B------:R-:W-:Y:S01]  /*e480*/  FMUL R4, R222, UR20 ;  /* 0x00000014de047c20 */ /* 0x000fe20008400000 */
[----:B------:R-:W-:Y:S01]  /*e490*/  F2FP.SATFINITE.E4M3.F32.PACK_AB_MERGE_C R9, RZ, R3, RZ ;  /* 0x00000003ff09723e */ /* 0x000fe200048070ff */
[----:B------:R-:W2:Y:S01]  /*e4a0*/  LDL.LU R222, [R1+0x5c] ;  /* 0x00005c0001de7983 */ /* 0x000ea20000300800 */
[----:B------:R-:W-:-:S03]  /*e4b0*/  FMUL R0, R224, UR20 ;  /* 0x00000014e0007c20 */ /* 0x000fc60008400000 */
[----:B------:R0:W-:Y:S04]  /*e4c0*/  @!P6 STG.E.U8 desc[UR14][R30.64+0x59], R5 ;  /* 0x000059051e00e986 */ /* 0x0001e8000c10110e */
[----:B------:R-:W2:Y:S01]  /*e4d0*/  LDL.LU R224, [R1+0x60] ;  /* 0x0000600001e07983 */ /* 0x000ea20000300800 */
[----:B0-----:R-:W-:Y:S01]  /*e4e0*/  F2FP.SATFINITE.E4M3.F32.PACK_AB_MERGE_C R5, RZ, R0, RZ ;  /* 0x00000000ff05723e */ /* 0x001fe200048070ff */
[----:B---3--:R-:W-:Y:S02]  /*e4f0*/  FMUL R2, R225, UR20 ;  /* 0x00000014e1027c20 */ /* 0x008fe40008400000 */
[----:B------:R-:W3:Y:S01]  /*e500*/  LDL.LU R225, [R1+0x64] ;  /* 0x0000640001e17983 */ /* 0x000ee20000300800 */
[----:B----4-:R-:W-:-:S03]  /*e510*/  FMUL R3, R227, UR20 ;  /* 0x00000014e3037c20 */ /* 0x010fc60008400000 */
[----:B------:R-:W4:Y:S01]  /*e520*/  LDL.LU R227, [R1+0x68] ;  /* 0x0000680001e37983 */ /* 0x000f220000300800 */
[----:B------:R-:W-:-:S03]  /*e530*/  FMUL R0, R226, UR20 ;  /* 0x00000014e2007c20 */ /* 0x000fc60008400000 */
[----:B------:R-:W4:Y:S01]  /*e540*/  LDL.LU R226, [R1+0x6c] ;  /* 0x00006c0001e27983 */ /* 0x000f220000300800 */
[C---:B------:R-:W-:Y:S02]  /*e550*/  ISETP.LT.OR P5, PT, R41.reuse, 0x59, !P0 ;  /* 0x000000592900780c */ /* 0x040fe400047a1670 */
[C---:B------:R-:W-:Y:S02]  /*e560*/  ISETP.LT.OR P2, PT, R41.reuse, 0x62, !P1 ;  /* 0x000000622900780c */ /* 0x040fe40004f41670 */
[C---:B------:R-:W-:Y:S02]  /*e570*/  ISETP.LT.OR P3, PT, R41.reuse, 0x61, !P1 ;  /* 0x000000612900780c */ /* 0x040fe40004f61670 */
[----:B------:R-:W-:-:S07]  /*e580*/  ISETP.LT.OR P6, PT, R41, 0x62, !P0 ;  /* 0x000000622900780c */ /* 0x000fce00047c1670 */
[----:B------:R-:W-:Y:S01]  /*e590*/  @!P5 STG.E.U8 desc[UR14][R30.64+0x58], R11 ;  /* 0x0000580b1e00d986 */ /* 0x000fe2000c10110e */
[----:B------:R-:W-:-:S03]  /*e5a0*/  ISETP.LT.OR P5, PT, R41, 0x61, !P0 ;  /* 0x000000612900780c */ /* 0x000fc600047a1670 */
[----:B------:R0:W-:Y:S01]  /*e5b0*/  @!P2 STG.E.U8 desc[UR14][R28.64+0x61], R9 ;  /* 0x000061091c00a986 */ /* 0x0001e2000c10110e */
[----:B------:R-:W-:-:S03]  /*e5c0*/  ISETP.LT.OR P2, PT, R41, 0x6a, !P1 ;  /* 0x0000006a2900780c */ /* 0x000fc60004f41670 */
[----:B------:R1:W-:Y:S01]  /*e5d0*/  @!P3 STG.E.U8 desc[UR14][R28.64+0x60], R7 ;  /* 0x000060071c00b986 */ /* 0x0003e2000c10110e */
[----:B------:R-:W-:Y:S02]  /*e5e0*/  ISETP.LT.OR P3, PT, R41, 0x69, !P1 ;  /* 0x000000692900780c */ /* 0x000fe40004f61670 */
[----:B------:R-:W-:Y:S01]  /*e5f0*/  F2FP.SATFINITE.E4M3.F32.PACK_AB_MERGE_C R13, RZ, R4, RZ ;  /* 0x00000004ff0d723e */ /* 0x000fe200048070ff */
[----:B------:R1:W-:Y:S01]  /*e600*/  @!P6 STG.E.U8 desc[UR14][R30.64+0x61], R5 ;  /* 0x000061051e00e986 */ /* 0x0003e2000c10110e */
[----:B0-----:R-:W-:-:S03]  /*e610*/  F2FP.SATFINITE.E4M3.F32.PACK_AB_MERGE_C R9, RZ, R3, RZ ;  /* 0x00000003ff09723e */ /* 0x001fc600048070ff */
[----:B------:R-:W-:Y:S01]  /*e620*/  @!P5 STG.E.U8 desc[UR14][R30.64+0x60], R13 ;  /* 0x0000600d1e00d986 */ /* 0x000fe2000c10110e */
[----:B-1----:R-:W-:-:S03]  /*e630*/  F2FP.SATFINITE.E4M3.F32.PACK_AB_MERGE_C R7, RZ, R2, RZ ;  /* 0x00000002ff07723e */ /* 0x002fc600048070ff */
[----:B------:R-:W-:Y:S01]  /*e640*/  @!P2 STG.E.U8 desc[UR14][R28.64+0x69], R9 ;  /* 0x000069091c00a986 */ /* 0x000fe2000c10110e */
[C---:B------:R-:W-:Y:S02]  /*e650*/  ISETP.LT.OR P5, PT, R41.reuse, 0x69, !P0 ;  /* 0x000000692900780c */ /* 0x040fe400047a1670 */
[C---:B------:R-:W-:Y:S01]  /*e660*/  ISETP.LT.OR P6, PT, R41.reuse, 0x6a, !P0 ;  /* 0x0000006a2900780c */ /* 0x040fe200047c1670 */
[----:B------:R0:W-:Y:S01]  /*e670*/  @!P3 STG.E.U8 desc[UR14][R28.64+0x68], R7 ;  /* 0x000068071c00b986 */ /* 0x0001e2000c10110e */
[C---:B------:R-:W-:Y:S01]  /*e680*/  ISETP.LT.OR P2, PT, R41.reuse, 0x72, !P1 ;  /* 0x000000722900780c */ /* 0x040fe20004f41670 */
[----:B------:R-:W-:Y:S01]  /*e690*/  FMUL R2, R218, UR20 ;  /* 0x00000014da027c20 */ /* 0x000fe20008400000 */
[----:B------:R-:W-:Y:S02]  /*e6a0*/  ISETP.LT.OR P3, PT, R41, 0x71, !P1 ;  /* 0x000000712900780c */ /* 0x000fe40004f61670 */
[----:B------:R-:W-:Y:S02]  /*e6b0*/  F2FP.SATFINITE.E4M3.F32.PACK_AB_MERGE_C R11, RZ, R0, RZ ;  /* 0x00000000ff0b723e */ /* 0x000fe400048070ff */
[----:B------:R-:W-:-:S03]  /*e6c0*/  F2FP.SATFINITE.E4M3.F32.PACK_AB_MERGE_C R5, RZ, R2, RZ ;  /* 0x00000002ff05723e */ /* 0x000fc600048070ff */
[----:B------:R-:W-:Y:S01]  /*e6d0*/  @!P5 STG.E.U8 desc[UR14][R30.64+0x68], R11 ;  /* 0x0000680b1e00d986 */ /* 0x000fe2000c10110e */
[----:B------:R-:W-:-:S03]  /*e6e0*/  ISETP.LT.OR P5, PT, R41, 0x71, !P0 ;  /* 0x000000712900780c */ /* 0x000fc600047a1670 */
[----:B------:R-:W-:Y:S01]  /*e6f0*/  @!P6 STG.E.U8 desc[UR14][R30.64+0x69], R5 ;  /* 0x000069051e00e986 */ /* 0x000fe2000c10110e */
[----:B------:R-:W-:Y:S01]  /*e700*/  ISETP.LT.OR P6, PT, R41, 0x72, !P0 ;  /* 0x000000722900780c */ /* 0x000fe200047c1670 */
[----:B--2---:R-:W-:Y:S01]  /*e710*/  FMUL R0, R220, UR20 ;  /* 0x00000014dc007c20 */ /* 0x004fe20008400000 */
[----:B------:R-:W-:-:S04]  /*e720*/  FMUL R3, R221, UR20 ;  /* 0x00000014dd037c20 */ /* 0x000fc80008400000 */
[----:B0-----:R-:W-:Y:S02]  /*e730*/  F2FP.SATFINITE.E4M3.F32.PACK_AB_MERGE_C R7, RZ, R0, RZ ;  /* 0x00000000ff07723e */ /* 0x001fe400048070ff */
[----:B------:R-:W-:Y:S01]  /*e740*/  F2FP.SATFINITE.E4M3.F32.PACK_AB_MERGE_C R9, RZ, R3, RZ ;  /* 0x00000003ff09723e */ /* 0x000fe200048070ff */
[----:B------:R-:W-:Y:S02]  /*e750*/  FMUL R0, R223, UR20 ;  /* 0x00000014df007c20 */ /* 0x000fe40008400000 */
[----:B------:R0:W-:Y:S01]  /*e760*/  @!P3 STG.E.U8 desc[UR14][R28.64+0x70], R7 ;  /* 0x000070071c00b986 */ /* 0x0001e2000c10110e */
[----:B------:R-:W-:-:S03]  /*e770*/  ISETP.LT.OR P3, PT, R41, 0x79, !P0 ;  /* 0x000000792900780c */ /* 0x000fc60004761670 */
[----:B------:R1:W-:Y:S01]  /*e780*/  @!P2 STG.E.U8 desc[UR14][R28.64+0x71], R9 ;  /* 0x000071091c00a986 */ /* 0x0003e2000c10110e */
[C---:B------:R-:W-:Y:S02]  /*e790*/  ISETP.LT.OR P2, PT, R41.reuse, 0x79, !P1 ;  /* 0x000000792900780c */ /* 0x040fe40004f41670 */
[C---:B------:R-:W-:Y:S02]  /*e7a0*/  ISETP.LT.OR P1, PT, R41.reuse, 0x7a, !P1 ;  /* 0x0000007a2900780c */ /* 0x040fe40004f21670 */
[----:B------:R-:W-:Y:S01]  /*e7b0*/  F2FP.SATFINITE.E4M3.F32.PACK_AB_MERGE_C R13, RZ, R0, RZ ;  /* 0x00000000ff0d723e */ /* 0x000fe200048070ff */
[----:B------:R-:W-:Y:S01]  /*e7c0*/  FMUL R0, R222, UR20 ;  /* 0x00000014de007c20 */ /* 0x000fe20008400000 */
[----:B------:R-:W-:Y:S01]  /*e7d0*/  ISETP.LT.OR P0, PT, R41, 0x7a, !P0 ;  /* 0x0000007a2900780c */ /* 0x000fe20004701670 */
[----:B------:R-:W-:-:S03]  /*e7e0*/  FMUL R2, R224, UR20 ;  /* 0x00000014e0027c20 */ /* 0x000fc60008400000 */
[----:B0-----:R-:W-:Y:S02]  /*e7f0*/  F2FP.SATFINITE.E4M3.F32.PACK_AB_MERGE_C R7, RZ, R0, RZ ;  /* 0x00000000ff07723e */ /* 0x001fe400048070ff */
[----:B-1----:R-:W-:Y:S01]  /*e800*/  F2FP.SATFINITE.E4M3.F32.PACK_AB_MERGE_C R9, RZ, R2, RZ ;  /* 0x00000002ff09723e */ /* 0x002fe200048070ff */
[----:B---3--:R-:W-:Y:S01]  /*e810*/  FMUL R3, R225, UR20 ;  /* 0x00000014e1037c20 */ /* 0x008fe20008400000 */
[----:B----4-:R-:W-:Y:S01]  /*e820*/  FMUL R4, R227, UR20 ;  /* 0x00000014e3047c20 */ /* 0x010fe20008400000 */
[----:B------:R-:W-:-:S03]  /*e830*/  FMUL R5, R226, UR20 ;  /* 0x00000014e2057c20 */ /* 0x000fc60008400000 */
[----:B------:R-:W-:Y:S02]  /*e840*/  F2FP.SATFINITE.E4M3.F32.PACK_AB_MERGE_C R3, RZ, R3, RZ ;  /* 0x00000003ff03723e */ /* 0x000fe400048070ff */
[----:B------:R-:W-:Y:S02]  /*e850*/  F2FP.SATFINITE.E4M3.F32.PACK_AB_MERGE_C R11, RZ, R4, RZ ;  /* 0x00000004ff0b723e */ /* 0x000fe400048070ff */
[----:B------:R-:W-:Y:S01]  /*e860*/  F2FP.SATFINITE.E4M3.F32.PACK_AB_MERGE_C R5, RZ, R5, RZ ;  /* 0x00000005ff05723e */ /* 0x000fe200048070ff */
[----:B------:R0:W-:Y:S04]  /*e870*/  @!P5 STG.E.U8 desc[UR14][R30.64+0x70], R13 ;  /* 0x0000700d1e00d986 */ /* 0x0001e8000c10110e */
[----:B------:R0:W-:Y:S04]  /*e880*/  @!P6 STG.E.U8 desc[UR14][R30.64+0x71], R7 ;  /* 0x000071071e00e986 */ /* 0x0001e8000c10110e */
[----:B------:R0:W-:Y:S04]  /*e890*/  @!P2 STG.E.U8 desc[UR14][R28.64+0x78], R9 ;  /* 0x000078091c00a986 */ /* 0x0001e8000c10110e */
[----:B------:R0:W-:Y:S04]  /*e8a0*/  @!P1 STG.E.U8 desc[UR14][R28.64+0x79], R3 ;  /* 0x000079031c009986 */ /* 0x0001e8000c10110e */
[----:B------:R0:W-:Y:S04]  /*e8b0*/  @!P3 STG.E.U8 desc[UR14][R30.64+0x78], R11 ;  /* 0x0000780b1e00b986 */ /* 0x0001e8000c10110e */
[----:B------:R0:W-:Y:S02]  /*e8c0*/  @!P0 STG.E.U8 desc[UR14][R30.64+0x79], R5 ;  /* 0x000079051e008986 */ /* 0x0001e4000c10110e */
.L_x_295:
[----:B------:R-:W-:Y:S05]  /*e8d0*/  BSYNC B0 ;  /* 0x0000000000007941 */ /* 0x000fea0003800000 */
.L_x_37:
[----:B0----5:R-:W2:Y:S04]  /*e8e0*/  LDL.LU R3, [R1+0x78] ;  /* 0x0000780001037983 */ /* 0x021ea80000300800 */
[----:B------:R-:W2:Y:S01]  /*e8f0*/  LDL.LU R2, [R1+0x7c] ;  /* 0x00007c0001027983 */ /* 0x000ea20000300800 */
[----:B------:R-:W-:Y:S01]  /*e900*/  ULDC UR6, c[0x0][0xc] ;  /* 0x0000030000067ab9 */ /* 0x000fe20000000800 */
[----:B------:R-:W-:Y:S01]  /*e910*/  ULDC UR7, c[0x0][0x10] ;  /* 0x0000040000077ab9 */ /* 0x000fe20000000800 */
[----:B------:R-:W2:Y:S01]  /*e920*/  LDC R5, c[0x0][0x14] ;  /* 0x00000500ff057b82 */ /* 0x000ea20000000800 */
[----:B------:R-:W-:Y:S01]  /*e930*/  UIMAD.WIDE.U32 UR6, UR6, UR7, URZ ;  /* 0x00000007060672a5 */ /* 0x000fe2000f8e003f */
[----:B------:R-:W-:Y:S01]  /*e940*/  PRMT R0, RZ, 0x7610, R0 ;  /* 0x00007610ff007816 */ /* 0x000fe20000000000 */
[----:B------:R-:W-:-:S04]  /*e950*/  UMOV UR12, 0xffffffff ;  /* 0xffffffff000c7882 */ /* 0x000fc80000000000 */
[----:B--2---:R-:W-:-:S04]  /*e960*/  IMAD.WIDE.U32 R2, R5, UR6, R2 ;  /* 0x0000000605027c25 */ /* 0x004fc8000f8e0002 */
[----:B------:R-:W-:Y:S01]  /*e970*/  IMAD R5, R5, UR7, RZ ;  /* 0x0000000705057c24 */ /* 0x000fe2000f8e02ff */
[----:B------:R-:W-:Y:S01]  /*e980*/  ULDC.64 UR6, c[0x0][0x650] ;  /* 0x0001940000067ab9 */ /* 0x000fe20000000a00 */
[----:B------:R-:W-:Y:S01]  /*e990*/  IMAD.MOV.U32 R19, RZ, RZ, R2 ;  /* 0x000000ffff137224 */ /* 0x000fe200078e0002 */
[----:B------:R-:W-:Y:S01]  /*e9a0*/  ISETP.GE.U32.AND P0, PT, R2, UR6, PT ;  /* 0x0000000602007c0c */ /* 0x000fe2000bf06070 */
[----:B------:R-:W-:Y:S02]  /*e9b0*/  IMAD.IADD R22, R3, 0x1, R5 ;  /* 0x0000000103167824 */ /* 0x000fe400078e0205 */
[----:B------:R-:W-:-:S03]  /*e9c0*/  IMAD.MOV.U32 R2, RZ, RZ, -0x1 ;  /* 0xffffffffff027424 */ /* 0x000fc600078e00ff */
[----:B------:R0:W-:Y:S01]  /*e9d0*/  STL [R1+0x78], R22 ;  /* 0x0000781601007387 */ /* 0x0001e20000100800 */
[----:B------:R-:W-:-:S03]  /*e9e0*/  ISETP.GE.U32.AND.EX P0, PT, R22, UR7, PT, P0 ;  /* 0x0000000716007c0c */ /* 0x000fc6000bf06100 */
[----:B------:R0:W-:Y:S04]  /*e9f0*/  STL [R1+0x7c], R19 ;  /* 0x00007c1301007387 */ /* 0x0001e80000100800 */
[----:B------:R0:W-:Y:S06]  /*ea00*/  STL [R1+0x80], R2 ;  /* 0x0000800201007387 */ /* 0x0001ec0000100800 */
[----:B------:R-:W-:Y:S05]  /*ea10*/  @P0 BRA `(.L_x_296) ;  /* 0x00000004006c0947 */ /* 0x000fea0003800000 */
[----:B------:R-:W2:Y:S01]  /*ea20*/  S2R R14, SR_CTAID.X ;  /* 0x00000000000e7919 */ /* 0x000ea20000002500 */
[----:B------:R-:W5:Y:S01]  /*ea30*/  LDC.64 R8, c[0x0][0x628] ;  /* 0x00018a00ff087b82 */ /* 0x000f620000000a00 */
[----:B------:R-:W-:Y:S01]  /*ea40*/  ULDC UR6, c[0x0][0x150] ;  /* 0x0000540000067ab9 */ /* 0x000fe20000000800 */
[----:B------:R-:W-:Y:S01]  /*ea50*/  IMAD.MOV.U32 R6, RZ, RZ, R19 ;  /* 0x000000ffff067224 */ /* 0x000fe200078e0013 */
[----:B------:R-:W0:Y:S01]  /*ea60*/  S2R R16, SR_CTAID.Y ;  /* 0x0000000000107919 */ /* 0x000e220000002600 */
[----:B------:R-:W-:-:S04]  /*ea70*/  IMAD.MOV.U32 R7, RZ, RZ, R22 ;  /* 0x000000ffff077224 */ /* 0x000fc800078e0016 */
[----:B------:R-:W0:Y:S08]  /*ea80*/  LDC R17, c[0x0][0x144] ;  /* 0x00005100ff117b82 */ /* 0x000e300000000800 */
[----:B------:R-:W0:Y:S08]  /*ea90*/  LDC R10, c[0x0][0x630] ;  /* 0x00018c00ff0a7b82 */ /* 0x000e300000000800 */
[----:B------:R-:W0:Y:S01]  /*eaa0*/  LDC.64 R12, c[0x0][0x620] ;  /* 0x00018800ff0c7b82 */ /* 0x000e220000000a00 */
[----:B-----5:R-:W-:-:S04]  /*eab0*/  ISETP.NE.U32.AND P0, PT, R8, RZ, PT ;  /* 0x000000ff0800720c */ /* 0x020fc80003f05070 */
[----:B------:R-:W-:Y:S02]  /*eac0*/  ISETP.NE.AND.EX P0, PT, R9, RZ, PT, P0 ;  /* 0x000000ff0900720c */ /* 0x000fe40003f05300 */
[----:B--2---:R-:W-:-:S05]  /*ead0*/  I2FP.F32.U32 R0, R14 ;  /* 0x0000000e00007245 */ /* 0x004fca0000201000 */
[----:B------:R-:W-:-:S04]  /*eae0*/  FMUL R0, R0, UR6 ;  /* 0x0000000600007c20 */ /* 0x000fc80008400000 */
[----:B------:R2:W0:Y:S02]  /*eaf0*/  F2I.U32.TRUNC.NTZ R15, R0 ;  /* 0x00000000000f7305 */ /* 0x000424000020f000 */
[----:B------:R-:W-:Y:S05]  /*eb00*/  @!P0 BRA `(.L_x_297) ;  /* 0x0000000000288947 */ /* 0x000fea0003800000 */
[----:B--2---:R-:W2:Y:S02]  /*eb10*/  LDC R0, c[0x0][0x634] ;  /* 0x00018d00ff007b82 */ /* 0x004ea40000000800 */
[----:B--2---:R-:W-:-:S05]  /*eb20*/  IADD3 R7, P0, R19, R0, RZ ;  /* 0x0000000013077210 */ /* 0x004fca0007f1e0ff */
[----:B------:R-:W-:-:S04]  /*eb30*/  IMAD.X R11, RZ, RZ, R22, P0 ;  /* 0x000000ffff0b7224 */ /* 0x000fc800000e0616 */
[----:B0-----:R-:W-:-:S04]  /*eb40*/  IMAD.WIDE.U32 R2, R11, R8, RZ ;  /* 0x000000080b027225 */ /* 0x001fc800078e00ff */
[----:B------:R-:W-:-:S04]  /*eb50*/  IMAD.WIDE.U32 R4, P0, R7, R9, R2 ;  /* 0x0000000907047225 */ /* 0x000fc80007800002 */
[----:B------:R-:W-:-:S04]  /*eb60*/  IMAD.WIDE.U32 R2, R7, R8, RZ ;  /* 0x0000000807027225 */ /* 0x000fc800078e00ff */
[----:B------:R-:W-:Y:S01]  /*eb70*/  IMAD.X R7, RZ, RZ, RZ, P0 ;  /* 0x000000ffff077224 */ /* 0x000fe200000e06ff */
[----:B------:R-:W-:Y:S01]  /*eb80*/  IADD3 RZ, P0, R3, R4, RZ ;  /* 0x0000000403ff7210 */ /* 0x000fe20007f1e0ff */
[----:B------:R-:W-:-:S04]  /*eb90*/  IMAD.MOV.U32 R6, RZ, RZ, R5 ;  /* 0x000000ffff067224 */ /* 0x000fc800078e0005 */
[----:B------:R-:W-:-:S08]  /*eba0*/  IMAD.WIDE.U32.X R6, R11, R9, R6, P0 ;  /* 0x000000090b067225 */ /* 0x000fd000000e0406 */
.L_x_297:
[-CC-:B01----:R-:W-:Y:S01]  /*ebb0*/  SHF.R.U64 R24, R6, R10.reuse, R7.reuse ;  /* 0x0000000a06187219 */ /* 0x183fe20000001207 */
[----:B------:R-:W0:Y:S01]  /*ebc0*/  LDC.64 R20, c[0x0][0x640] ;  /* 0x00019000ff147b82 */ /* 0x000e220000000a00 */
[----:B--2---:R-:W-:Y:S01]  /*ebd0*/  SHF.R.U32.HI R0, RZ, R10, R7 ;  /* 0x0000000aff007219 */ /* 0x004fe20000011607 */
[----:B------:R-:W-:Y:S01]  /*ebe0*/  IMAD.MOV.U32 R2, RZ, RZ, R19 ;  /* 0x000000ffff027224 */ /* 0x000fe200078e0013 */
[----:B------:R-:W-:Y:S01]  /*ebf0*/  IADD3 R5, P0, RZ, -R24, RZ ;  /* 0x80000018ff057210 */ /* 0x000fe20007f1e0ff */
[----:B------:R-:W-:Y:S01]  /*ec00*/  IMAD.MOV R15, RZ, RZ, -R15 ;  /* 0x000000ffff0f7224 */ /* 0x000fe200078e0a0f */
[----:B------:R-:W-:Y:S01]  /*ec10*/  ULDC UR6, c[0x0][0x154] ;  /* 0x0000550000067ab9 */ /* 0x000fe20000000800 */
[----:B------:R-:W-:Y:S02]  /*ec20*/  IMAD.MOV.U32 R7, RZ, RZ, 0x1 ;  /* 0x00000001ff077424 */ /* 0x000fe400078e00ff */
[----:B------:R-:W1:Y:S01]  /*ec30*/  LDC R4, c[0x0][0x618] ;  /* 0x00018600ff047b82 */ /* 0x000e620000000800 */
[----:B------:R-:W-:-:S02]  /*ec40*/  IMAD.X R3, RZ, RZ, ~R0, P0 ;  /* 0x000000ffff037224 */ /* 0x000fc400000e0e00 */
[----:B------:R-:W-:Y:S02]  /*ec50*/  IMAD R15, R17, R15, R14 ;  /* 0x0000000f110f7224 */ /* 0x000fe400078e020e */
[-C--:B------:R-:W-:Y:S02]  /*ec60*/  IMAD R0, R3, R12.reuse, RZ ;  /* 0x0000000c03007224 */ /* 0x080fe400078e02ff */
[----:B------:R-:W-:Y:S01]  /*ec70*/  IMAD.MOV.U32 R3, RZ, RZ, R22 ;  /* 0x000000ffff037224 */ /* 0x000fe200078e0016 */
[----:B------:R-:W2:Y:S01]  /*ec80*/  LDC R6, c[0x0][0x608] ;  /* 0x00018200ff067b82 */ /* 0x000ea20000000800 */
[----:B------:R-:W-:-:S04]  /*ec90*/  IMAD.WIDE.U32 R2, R5, R12, R2 ;  /* 0x0000000c05027225 */ /* 0x000fc800078e0002 */
[----:B------:R-:W-:-:S03]  /*eca0*/  IMAD R5, R5, R13, R0 ;  /* 0x0000000d05057224 */ /* 0x000fc600078e0200 */
[----:B------:R-:W5:Y:S01]  /*ecb0*/  LDC R18, c[0x0][0x658] ;  /* 0x00019600ff127b82 */ /* 0x000f620000000800 */
[----:B------:R-:W-:Y:S01]  /*ecc0*/  I2FP.F32.U32 R0, R16 ;  /* 0x0000001000007245 */ /* 0x000fe20000201000 */
[----:B------:R-:W-:Y:S01]  /*ecd0*/  IMAD.IADD R3, R3, 0x1, R5 ;  /* 0x0000000103037824 */ /* 0x000fe200078e0205 */
[----:B0-----:R-:W-:Y:S01]  /*ece0*/  ISETP.NE.U32.AND P0, PT, R20, RZ, PT ;  /* 0x000000ff1400720c */ /* 0x001fe20003f05070 */
[----:B------:R-:W-:Y:S02]  /*ecf0*/  IMAD.MOV.U32 R5, RZ, RZ, -0x1 ;  /* 0xffffffffff057424 */ /* 0x000fe400078e00ff */
[----:B------:R-:W-:Y:S02]  /*ed00*/  FMUL R0, R0, UR6 ;  /* 0x0000000600007c20 */ /* 0x000fe40008400000 */
[----:B------:R-:W0:Y:S01]  /*ed10*/  LDC R13, c[0x0][0x148] ;  /* 0x00005200ff0d7b82 */ /* 0x000e220000000800 */
[----:B-1----:R-:W-:Y:S01]  /*ed20*/  SHF.R.U64 R10, R2, R4, R3 ;  /* 0x00000004020a7219 */ /* 0x002fe20000001203 */
[----:B------:R1:W0:Y:S01]  /*ed30*/  F2I.U32.TRUNC.NTZ R12, R0 ;  /* 0x00000000000c7305 */ /* 0x000222000020f000 */
[----:B------:R-:W-:-:S02]  /*ed40*/  ISETP.NE.AND.EX P0, PT, R21, RZ, PT, P0 ;  /* 0x000000ff1500720c */ /* 0x000fc40003f05300 */
[----:B------:R-:W-:-:S03]  /*ed50*/  SHF.R.U32.HI R3, RZ, R4, R3 ;  /* 0x00000004ff037219 */ /* 0x000fc60000011603 */
[----:B------:R-:W0:Y:S01]  /*ed60*/  LDC R14, c[0x0][0x600] ;  /* 0x00018000ff0e7b82 */ /* 0x000e220000000800 */
[-CC-:B--2---:R-:W-:Y:S02]  /*ed70*/  SHF.R.U64 R8, R10, R6.reuse, R3.reuse ;  /* 0x000000060a087219 */ /* 0x184fe40000001203 */
[----:B------:R-:W-:-:S05]  /*ed80*/  SHF.R.U32.HI R3, RZ, R6, R3 ;  /* 0x00000006ff037219 */ /* 0x000fca0000011603 */
[----:B------:R-:W2:Y:S01]  /*ed90*/  LDC R19, c[0x0][0x648] ;  /* 0x00019200ff137b82 */ /* 0x000ea20000000800 */
[-CC-:B-----5:R-:W-:Y:S02]  /*eda0*/  SHF.R.U64 R11, R8, R18.reuse, R3.reuse ;  /* 0x00000012080b7219 */ /* 0x1a0fe40000001203 */
[-C--:B------:R-:W-:Y:S02]  /*edb0*/  SHF.L.U32 R5, R5, R18.reuse, RZ ;  /* 0x0000001205057219 */ /* 0x080fe400000006ff */
[-C--:B------:R-:W-:Y:S01]  /*edc0*/  SHF.R.U32.HI R3, RZ, R18.reuse, R3 ;  /* 0x00000012ff037219 */ /* 0x080fe20000011603 */
[----:B------:R-:W-:Y:S01]  /*edd0*/  IMAD.MOV.U32 R2, RZ, RZ, R11 ;  /* 0x000000ffff027224 */ /* 0x000fe200078e000b */
[----:B------:R-:W-:Y:S01]  /*ede0*/  SHF.L.U32 R40, R7, R18, RZ ;  /* 0x0000001207287219 */ /* 0x000fe200000006ff */
[----:B------:R-:W0:Y:S01]  /*edf0*/  LDC R22, c[0x0][0x638] ;  /* 0x00018e00ff167b82 */ /* 0x000e220000000800 */
[----:B------:R-:W-:-:S07]  /*ee00*/  LOP3.LUT R17, RZ, R5, RZ, 0x33, !PT ;  /* 0x00000005ff117212 */ /* 0x000fce00078e33ff */
[----:B------:R-:W0:Y:S01]  /*ee10*/  LDC R23, c[0x0][0x610] ;  /* 0x00018400ff177b82 */ /* 0x000e220000000800 */
[----:B-1----:R-:W-:Y:S05]  /*ee20*/  @!P0 BRA `(.L_x_298) ;  /* 0x0000000000288947 */ /* 0x002fea0003800000 */
        /* <DEDUP_REMOVED lines=10> */
.L_x_298:
[----:B--2---:R-:W-:Y:S01]  /*eed0*/  SHF.R.U64 R0, R2, R19, R3 ;  /* 0x0000001302007219 */ /* 0x004fe20000001203 */
[----:B0-----:R-:W-:Y:S01]  /*eee0*/  VIADD R3, R14, 0xffffffff ;  /* 0xffffffff0e037836 */ /* 0x001fe20000000000 */
[----:B------:R-:W-:Y:S01]  /*eef0*/  LOP3.LUT R5, R8, R17, RZ, 0xc0, !PT ;  /* 0x0000001108057212 */ /* 0x000fe200078ec0ff */
[----:B------:R-:W-:Y:S01]  /*ef00*/  IMAD.MOV R12, RZ, RZ, -R12 ;  /* 0x000000ffff0c7224 */ /* 0x000fe200078e0a0c */
[----:B------:R-:W-:Y:S01]  /*ef10*/  R2UR UR12, R24 ;  /* 0x00000000180c72ca */ /* 0x000fe200000e0000 */
[----:B------:R-:W-:Y:S01]  /*ef20*/  IMAD.MOV R2, RZ, RZ, -R0 ;  /* 0x000000ffff027224 */ /* 0x000fe200078e0a00 */
[----:B------:R-:W-:Y:S01]  /*ef30*/  LOP3.LUT R3, R10, R3, RZ, 0xc0, !PT ;  /* 0x000000030a037212 */ /* 0x000fe200078ec0ff */
[----:B------:R-:W-:Y:S02]  /*ef40*/  IMAD R40, R40, R0, R5 ;  /* 0x0000000028287224 */ /* 0x000fe400078e0205 */
[----:B------:R-:W-:Y:S02]  /*ef50*/  @P4 IMAD R15, R13, R12, R16 ;  /* 0x0000000c0d0f4224 */ /* 0x000fe400078e0210 */
[----:B------:R-:W-:-:S02]  /*ef60*/  IMAD R0, R2, R22, R11 ;  /* 0x0000001602007224 */ /* 0x000fc400078e020b */
[----:B------:R-:W-:Y:S02]  /*ef70*/  IMAD R40, R40, R23, R15 ;  /* 0x0000001728287224 */ /* 0x000fe400078e020f */
[----:B------:R-:W-:Y:S02]  /*ef80*/  IMAD R3, R0, R14, R3 ;  /* 0x0000000e00037224 */ /* 0x000fe400078e0203 */
[----:B------:R-:W-:-:S03]  /*ef90*/  IMAD.MOV.U32 R0, RZ, RZ, 0x1 ;  /* 0x00000001ff007424 */ /* 0x000fc600078e00ff */
[----:B------:R-:W-:Y:S02]  /*efa0*/  SEL R2, R3, R40, !P4 ;  /* 0x0000002803027207 */ /* 0x000fe40006000000 */
[----:B------:R-:W-:-:S03]  /*efb0*/  SEL R40, R40, R3, !P4 ;  /* 0x0000000328287207 */ /* 0x000fc60006000000 */
[----:B------:R2:W-:Y:S04]  /*efc0*/  STL [R1+0x80], R2 ;  /* 0x0000800201007387 */ /* 0x0005e80000100800 */
.L_x_296:
[----:B------:R0:W-:Y:S01]  /*efd0*/  STL [R1+0x84], R40 ;  /* 0x0000842801007387 */ /* 0x0001e20000100800 */
[----:B------:R-:W-:-:S13]  /*efe0*/  LOP3.LUT P0, RZ, R0, 0xff, RZ, 0xc0, !PT ;  /* 0x000000ff00ff7812 */ /* 0x000fda000780c0ff */
[----:B0-----:R-:W-:Y:S05]  /*eff0*/  @P0 BRA `(.L_x_299) ;  /* 0xffffff2000b40947 */ /* 0x001fea000383ffff */
[----:B------:R-:W-:Y:S05]  /*f000*/  EXIT ;  /* 0x000000000000794d */ /* 0x000fea0003800000 */
.L_x_7:
[----:B------:R-:W2:Y:S01]  /*f010*/  LDL R22, [R1+0x7c] ;  /* 0x00007c0001167983 */ /* 0x000ea20000100800 */
[----:B------:R-:W-:-:S03]  /*f020*/  ULDC.64 UR4, c[0x0][0x650] ;  /* 0x0001940000047ab9 */ /* 0x000fc60000000a00 */
[----:B0-----:R-:W3:Y:S01]  /*f030*/  LDL R23, [R1+0x78] ;  /* 0x0000780001177983 */ /* 0x001ee20000100800 */
[----:B------:R-:W-:Y:S01]  /*f040*/  PRMT R4, RZ, 0x7610, R4 ;  /* 0x00007610ff047816 */ /* 0x000fe20000000004 */
[----:B------:R-:W-:Y:S02]  /*f050*/  IMAD.MOV.U32 R5, RZ, RZ, -0x1 ;  /* 0xffffffffff057424 */ /* 0x000fe400078e00ff */
[----:B------:R-:W-:Y:S02]  /*f060*/  IMAD.MOV.U32 R7, RZ, RZ, -0x1 ;  /* 0xffffffffff077424 */ /* 0x000fe400078e00ff */
[----:B------:R-:W-:Y:S01]  /*f070*/  IMAD.MOV.U32 R6, RZ, RZ, -0x1 ;  /* 0xffffffffff067424 */ /* 0x000fe200078e00ff */
[----:B--2---:R-:W-:-:S04]  /*f080*/  ISETP.GE.U32.AND P0, PT, R22, UR4, PT ;  /* 0x0000000416007c0c */ /* 0x004fc8000bf06070 */
[----:B---3--:R-:W-:-:S13]  /*f090*/  ISETP.GE.U32.AND.EX P0, PT, R23, UR5, PT, P0 ;  /* 0x0000000517007c0c */ /* 0x008fda000bf06100 */
[----:B------:R-:W-:Y:S05]  /*f0a0*/  @P0 BRA `(.L_x_300) ;  /* 0x00000004002c0947 */ /* 0x000fea0003800000 */
[----:B------:R-:W0:Y:S01]  /*f0b0*/  LDC.64 R14, c[0x0][0x628] ;  /* 0x00018a00ff0e7b82 */ /* 0x000e220000000a00 */
[----:B------:R-:W-:Y:S02]  /*f0c0*/  IMAD.MOV.U32 R8, RZ, RZ, R22 ;  /* 0x000000ffff087224 */ /* 0x000fe400078e0016 */
[----:B------:R-:W-:-:S05]  /*f0d0*/  IMAD.MOV.U32 R9, RZ, RZ, R23 ;  /* 0x000000ffff097224 */ /* 0x000fca00078e0017 */
[----:B------:R-:W1:Y:S08]  /*f0e0*/  LDC R10, c[0x0][0x630] ;  /* 0x00018c00ff0a7b82 */ /* 0x000e700000000800 */
[----:B------:R-:W2:Y:S01]  /*f0f0*/  LDC.64 R16, c[0x0][0x620] ;  /* 0x00018800ff107b82 */ /* 0x000ea20000000a00 */
[----:B0-----:R-:W-:-:S04]  /*f100*/  ISETP.NE.U32.AND P0, PT, R14, RZ, PT ;  /* 0x000000ff0e00720c */ /* 0x001fc80003f05070 */
[----:B------:R-:W-:-:S13]  /*f110*/  ISETP.NE.AND.EX P0, PT, R15, RZ, PT, P0 ;  /* 0x000000ff0f00720c */ /* 0x000fda0003f05300 */
[----:B-12---:R-:W-:Y:S05]  /*f120*/  @!P0 BRA `(.L_x_301) ;  /* 0x0000000000288947 */ /* 0x006fea0003800000 */
[----:B------:R-:W0:Y:S02]  /*f130*/  LDC R4, c[0x0][0x634] ;  /* 0x00018d00ff047b82 */ /* 0x000e240000000800 */
[----:B0-----:R-:W-:-:S05]  /*f140*/  IADD3 R9, P0, R22, R4, RZ ;  /* 0x0000000416097210 */ /* 0x001fca0007f1e0ff */
        /* <DEDUP_REMOVED lines=8> */
.L_x_301:
[----:B------:R-:W0:Y:S01]  /*f1d0*/  LDC.64 R20, c[0x0][0x640] ;  /* 0x00019000ff147b82 */ /* 0x000e220000000a00 */
[-CC-:B------:R-:W-:Y:S02]  /*f1e0*/  SHF.R.U64 R14, R8, R10.reuse, R9.reuse ;  /* 0x0000000a080e7219 */ /* 0x180fe40000001209 */
[----:B------:R-:W-:Y:S02]  /*f1f0*/  SHF.R.U32.HI R4, RZ, R10, R9 ;  /* 0x0000000aff047219 */ /* 0x000fe40000011609 */
[----:B------:R-:W-:-:S03]  /*f200*/  IADD3 R7, P0, RZ, -R14, RZ ;  /* 0x8000000eff077210 */ /* 0x000fc60007f1e0ff */
[----:B------:R-:W1:Y:S02]  /*f210*/  LDC R8, c[0x0][0x618] ;  /* 0x00018600ff087b82 */ /* 0x000e640000000800 */
[----:B------:R-:W-:Y:S02]  /*f220*/  IMAD.X R5, RZ, RZ, ~R4, P0 ;  /* 0x000000ffff057224 */ /* 0x000fe400000e0e04 */
[----:B------:R-:W-:Y:S02]  /*f230*/  IMAD.MOV.U32 R4, RZ, RZ, R22 ;  /* 0x000000ffff047224 */ /* 0x000fe400078e0016 */
[-C--:B------:R-:W-:Y:S02]  /*f240*/  IMAD R6, R5, R16.reuse, RZ ;  /* 0x0000001005067224 */ /* 0x080fe400078e02ff */
[----:B------:R-:W2:Y:S01]  /*f250*/  LDC R18, c[0x0][0x608] ;  /* 0x00018200ff127b82 */ /* 0x000ea20000000800 */
[----:B------:R-:W-:Y:S02]  /*f260*/  IMAD.MOV.U32 R5, RZ, RZ, R23 ;  /* 0x000000ffff057224 */ /* 0x000fe400078e0017 */
[----:B------:R-:W-:-:S05]  /*f270*/  IMAD.WIDE.U32 R4, R7, R16, R4 ;  /* 0x0000001007047225 */ /* 0x000fca00078e0004 */
[----:B------:R-:W3:Y:S01]  /*f280*/  LDC R19, c[0x0][0x658] ;  /* 0x00019600ff137b82 */ /* 0x000ee20000000800 */
[----:B------:R-:W-:Y:S01]  /*f290*/  IMAD R7, R7, R17, R6 ;  /* 0x0000001107077224 */ /* 0x000fe200078e0206 */
[----:B0-----:R-:W-:Y:S01]  /*f2a0*/  ISETP.NE.U32.AND P0, PT, R20, RZ, PT ;  /* 0x000000ff1400720c */ /* 0x001fe20003f05070 */
[----:B------:R-:W-:Y:S02]  /*f2b0*/  IMAD.MOV.U32 R6, RZ, RZ, -0x1 ;  /* 0xffffffffff067424 */ /* 0x000fe400078e00ff */
[----:B------:R-:W-:Y:S01]  /*f2c0*/  IMAD.IADD R5, R5, 0x1, R7 ;  /* 0x0000000105057824 */ /* 0x000fe200078e0207 */
[----:B------:R-:W-:Y:S02]  /*f2d0*/  ISETP.NE.AND.EX P0, PT, R21, RZ, PT, P0 ;  /* 0x000000ff1500720c */ /* 0x000fe40003f05300 */
[----:B------:R-:W0:Y:S02]  /*f2e0*/  LDC R17, c[0x0][0x600] ;  /* 0x00018000ff117b82 */ /* 0x000e240000000800 */
[----:B-1----:R-:W-:-:S02]  /*f2f0*/  SHF.R.U64 R10, R4, R8, R5 ;  /* 0x00000008040a7219 */ /* 0x002fc40000001205 */
[----:B------:R-:W-:-:S04]  /*f300*/  SHF.R.U32.HI R5, RZ, R8, R5 ;  /* 0x00000008ff057219 */ /* 0x000fc80000011605 */
[----:B------:R-:W1:Y:S01]  /*f310*/  LDC R22, c[0x0][0x648] ;  /* 0x00019200ff167b82 */ /* 0x000e620000000800 */
[-CC-:B--2---:R-:W-:Y:S02]  /*f320*/  SHF.R.U64 R15, R10, R18.reuse, R5.reuse ;  /* 0x000000120a0f7219 */ /* 0x184fe40000001205 */
[----:B------:R-:W-:Y:S01]  /*f330*/  SHF.R.U32.HI R4, RZ, R18, R5 ;  /* 0x00000012ff047219 */ /* 0x000fe20000011605 */
[----:B------:R-:W-:-:S04]  /*f340*/  IMAD.MOV.U32 R18, RZ, RZ, 0x1 ;  /* 0x00000001ff127424 */ /* 0x000fc800078e00ff */
[----:B------:R-:W2:Y:S01]  /*f350*/  LDC R23, c[0x0][0x638] ;  /* 0x00018e00ff177b82 */ /* 0x000ea20000000800 */
[-CC-:B---3--:R-:W-:Y:S02]  /*f360*/  SHF.R.U64 R16, R15, R19.reuse, R4.reuse ;  /* 0x000000130f107219 */ /* 0x188fe40000001204 */
[-C--:B------:R-:W-:Y:S02]  /*f370*/  SHF.L.U32 R6, R6, R19.reuse, RZ ;  /* 0x0000001306067219 */ /* 0x080fe400000006ff */
[----:B------:R-:W-:Y:S01]  /*f380*/  SHF.R.U32.HI R5, RZ, R19, R4 ;  /* 0x00000013ff057219 */ /* 0x000fe20000011604 */
[----:B------:R-:W-:Y:S01]  /*f390*/  IMAD.MOV.U32 R4, RZ, RZ, R16 ;  /* 0x000000ffff047224 */ /* 0x000fe200078e0010 */
[----:B------:R-:W-:Y:S01]  /*f3a0*/  LOP3.LUT R24, RZ, R6, RZ, 0x33, !PT ;  /* 0x00000006ff187212 */ /* 0x000fe200078e33ff */
[----:B------:R-:W3:Y:S01]  /*f3b0*/  LDC R25, c[0x0][0x610] ;  /* 0x00018400ff197b82 */ /* 0x000ee20000000800 */
[----:B------:R-:W-:Y:S05]  /*f3c0*/  @!P0 BRA `(.L_x_302) ;  /* 0x0000000000288947 */ /* 0x000fea0003800000 */
        /* <DEDUP_REMOVED lines=10> */
.L_x_302:
[----:B-1----:R-:W-:Y:S01]  /*f470*/  SHF.R.U64 R4, R4, R22, R5 ;  /* 0x0000001604047219 */ /* 0x002fe20000001205 */
[----:B0-----:R-:W-:Y:S01]  /*f480*/  VIADD R7, R17, 0xffffffff ;  /* 0xffffffff11077836 */ /* 0x001fe20000000000 */
[----:B------:R-:W-:Y:S01]  /*f490*/  SHF.L.U32 R18, R18, R19, RZ ;  /* 0x0000001312127219 */ /* 0x000fe200000006ff */
[----:B------:R-:W-:Y:S01]  /*f4a0*/  @P4 IMAD R0, R11, R12, R2 ;  /* 0x0000000c0b004224 */ /* 0x000fe200078e0202 */
[----:B------:R-:W-:Y:S01]  /*f4b0*/  LOP3.LUT R3, R15, R24, RZ, 0xc0, !PT ;  /* 0x000000180f037212 */ /* 0x000fe200078ec0ff */
[----:B------:R-:W-:Y:S01]  /*f4c0*/  IMAD.MOV R5, RZ, RZ, -R4 ;  /* 0x000000ffff057224 */ /* 0x000fe200078e0a04 */
[----:B------:R-:W-:Y:S01]  /*f4d0*/  LOP3.LUT R7, R10, R7, RZ, 0xc0, !PT ;  /* 0x000000070a077212 */ /* 0x000fe200078ec0ff */
[----:B------:R-:W-:Y:S02]  /*f4e0*/  IMAD.MOV.U32 R6, RZ, RZ, R14 ;  /* 0x000000ffff067224 */ /* 0x000fe400078e000e */
[----:B------:R-:W-:Y:S02]  /*f4f0*/  IMAD R3, R18, R4, R3 ;  /* 0x0000000412037224 */ /* 0x000fe400078e0203 */
[----:B--2---:R-:W-:-:S02]  /*f500*/  IMAD R2, R5, R23, R16 ;  /* 0x0000001705027224 */ /* 0x004fc400078e0210 */
[----:B---3--:R-:W-:Y:S02]  /*f510*/  IMAD R0, R3, R25, R0 ;  /* 0x0000001903007224 */ /* 0x008fe400078e0200 */
[----:B------:R-:W-:Y:S02]  /*f520*/  IMAD R5, R2, R17, R7 ;  /* 0x0000001102057224 */ /* 0x000fe400078e0207 */
[----:B------:R-:W-:-:S03]  /*f530*/  IMAD.MOV.U32 R4, RZ, RZ, 0x1 ;  /* 0x00000001ff047424 */ /* 0x000fc600078e00ff */
[----:B------:R-:W-:Y:S02]  /*f540*/  SEL R7, R5, R0, !P4 ;  /* 0x0000000005077207 */ /* 0x000fe40006000000 */
[----:B------:R-:W-:-:S07]  /*f550*/  SEL R5, R0, R5, !P4 ;  /* 0x0000000500057207 */ /* 0x000fce0006000000 */
.L_x_300:
[----:B------:R-:W-:-:S08]  /*f560*/  NOP ;  /* 0x0000000000007918 */ /* 0x000fd00000000000 */
[----:B------:R-:W0:-:S00]  /*f570*/  USETMAXREG.DEALLOC.CTAPOOL 0x28 ;  /* 0x00000028000079c8 */ /* 0x000e0000080e0500 */
[----:B------:R-:W-:-:S13]  /*f580*/  ISETP.NE.AND P0, PT, RZ, UR8, PT ;  /* 0x00000008ff007c0c */ /* 0x000fda000bf05270 */
[----:B------:R-:W-:Y:S05]  /*f590*/  @P0 EXIT ;  /* 0x000000000000094d */ /* 0x000fea0003800000 */
[----:B0-----:R-:W-:Y:S01]  /*f5a0*/  LOP3.LUT P0, RZ, R4, 0xff, RZ, 0xc0, !PT ;  /* 0x000000ff04ff7812 */ /* 0x001fe2000780c0ff */
[----:B------:R-:W-:Y:S02]  /*f5b0*/  IMAD.MOV.U32 R0, RZ, RZ, 0x1 ;  /* 0x00000001ff007424 */ /* 0x000fe400078e00ff */
[----:B------:R-:W-:-:S10]  /*f5c0*/  IMAD.MOV.U32 R8, RZ, RZ, RZ ;  /* 0x000000ffff087224 */ /* 0x000fd400078e00ff */
[----:B------:R-:W-:Y:S05]  /*f5d0*/  @!P0 BRA `(.L_x_303) ;  /* 0x0000000c009c8947 */ /* 0x000fea0003800000 */
[----:B------:R-:W0:Y:S01]  /*f5e0*/  S2UR UR8, SR_CgaCtaId ;  /* 0x00000000000879c3 */ /* 0x000e220000008800 */
[----:B------:R-:W-:Y:S01]  /*f5f0*/  ULDC UR4, c[0x0][0x28c] ;  /* 0x0000a30000047ab9 */ /* 0x000fe20000000800 */
[----:B------:R-:W-:Y:S01]  /*f600*/  ULDC UR5, c[0x0][0x600] ;  /* 0x0001800000057ab9 */ /* 0x000fe20000000800 */
[----:B------:R-:W-:Y:S01]  /*f610*/  UIADD3 UR14, UR4, 0x7f, URZ ;  /* 0x0000007f040e7890 */ /* 0x000fe2000fffe03f */
[----:B------:R-:W-:Y:S01]  /*f620*/  BSSY B0, `(.L_x_303) ;  /* 0x00000e2000007945 */ /* 0x000fe20003800000 */
[----:B------:R-:W-:Y:S01]  /*f630*/  ULDC UR11, c[0x0][0x658] ;  /* 0x00019600000b7ab9 */ /* 0x000fe20000000800 */
[----:B------:R-:W-:Y:S01]  /*f640*/  UMOV UR12, 0xffffffff ;  /* 0xffffffff000c7882 */ /* 0x000fe20000000000 */
[----:B------:R-:W-:Y:S01]  /*f650*/  UMOV UR16, 0x1 ;  /* 0x0000000100107882 */ /* 0x000fe20000000000 */
[----:B------:R-:W-:Y:S01]  /*f660*/  USHF.R.S32.HI UR15, URZ, 0x1f, UR14 ;  /* 0x0000001f3f0f7899 */ /* 0x000fe2000801140e */
[----:B------:R-:W-:Y:S01]  /*f670*/  IMAD.MOV.U32 R9, RZ, RZ, 0x1 ;  /* 0x00000001ff097424 */ /* 0x000fe200078e00ff */
[----:B------:R-:W-:Y:S01]  /*f680*/  ULDC UR9, c[0x0][0xc] ;  /* 0x0000030000097ab9 */ /* 0x000fe20000000800 */
[----:B------:R-:W-:Y:S01]  /*f690*/  UIADD3 UR4, UR5, -0x1, URZ ;  /* 0xffffffff05047890 */ /* 0x000fe2000fffe03f */
[----:B------:R-:W-:Y:S01]  /*f6a0*/  IMAD.MOV.U32 R0, RZ, RZ, 0x1 ;  /* 0x00000001ff007424 */ /* 0x000fe200078e00ff */
[----:B------:R-:W-:Y:S01]  /*f6b0*/  USHF.L.U32 UR18, UR12, UR11, URZ ;  /* 0x0000000b0c127299 */ /* 0x000fe2000800063f */
[----:B------:R-:W-:Y:S01]  /*f6c0*/  IMAD.MOV.U32 R8, RZ, RZ, RZ ;  /* 0x000000ffff087224 */ /* 0x000fe200078e00ff */
[----:B------:R-:W-:Y:S01]  /*f6d0*/  USHF.L.U32 UR5, UR16, UR11, URZ ;  /* 0x0000000b10057299 */ /* 0x000fe2000800063f */
[----:B------:R-:W-:Y:S01]  /*f6e0*/  ULDC UR12, c[0x0][0x10] ;  /* 0x00000400000c7ab9 */ /* 0x000fe20000000800 */
[----:B------:R-:W-:Y:S01]  /*f6f0*/  ULEA.HI UR15, UR15, UR14, URZ, 0x7 ;  /* 0x0000000e0f0f7291 */ /* 0x000fe2000f8f383f */
[----:B------:R-:W-:Y:S01]  /*f700*/  UMOV UR22, 0x5 ;  /* 0x0000000500167882 */ /* 0x000fe20000000000 */
[----:B------:R-:W-:-:S02]  /*f710*/  ULOP3.LUT UR29, UR13, 0x2, URZ, 0xfc, !UPT ;  /* 0x000000020d1d7892 */ /* 0x000fc4000f8efc3f */
[----:B------:R-:W-:Y:S02]  /*f720*/  USHF.R.S32.HI UR19, URZ, 0x7, UR15 ;  /* 0x000000073f137899 */ /* 0x000fe4000801140f */
[----:B0-----:R-:W-:Y:S02]  /*f730*/  ULOP3.LUT UR10, UR8, 0x1, URZ, 0xc0, !UPT ;  /* 0x00000001080a7892 */ /* 0x001fe4000f8ec03f */
[----:B------:R-:W-:Y:S02]  /*f740*/  USHF.R.U32.HI UR30, URZ, 0x1, UR8 ;  /* 0x000000013f1e7899 */ /* 0x000fe40008011608 */
[----:B------:R-:W-:Y:S02]  /*f750*/  USHF.L.U32 UR6, UR8, 0x6, URZ ;  /* 0x0000000608067899 */ /* 0x000fe4000800063f */
[----:B------:R-:W-:Y:S02]  /*f760*/  USHF.L.U32 UR7, UR8, 0xd, URZ ;  /* 0x0000000d08077899 */ /* 0x000fe4000800063f */
[----:B------:R-:W-:-:S02]  /*f770*/  ULOP3.LUT UR8, UR8, 0xfffffffe, URZ, 0xc0, !UPT ;  /* 0xfffffffe08087892 */ /* 0x000fc4000f8ec03f */
[----:B------:R-:W-:Y:S02]  /*f780*/  UISETP.GT.U32.AND UP0, UPT, UR10, 0xffff, UPT ;  /* 0x0000ffff0a00788c */ /* 0x000fe4000bf04070 */
[----:B------:R-:W-:Y:S02]  /*f790*/  USHF.L.U32 UR20, UR16, UR8, URZ ;  /* 0x0000000810147299 */ /* 0x000fe4000800063f */
[----:B------:R-:W-:Y:S02]  /*f7a0*/  ULOP3.LUT UR11, UR8, 0x1, URZ, 0xfc, !UPT ;  /* 0x00000001080b7892 */ /* 0x000fe4000f8efc3f */
[----:B------:R-:W-:Y:S02]  /*f7b0*/  UIMAD.WIDE.U32 UR8, UR9, UR12, URZ ;  /* 0x0000000c090872a5 */ /* 0x000fe4000f8e003f */
[----:B------:R-:W-:Y:S01]  /*f7c0*/  USEL UR10, UR10, 0xffff, !UP0 ;  /* 0x0000ffff0a0a7887 */ /* 0x000fe2000c000000 */
[----:B------:R-:W-:Y:S01]  /*f7d0*/  ULDC UR12, c[0x0][0x14] ;  /* 0x00000500000c7ab9 */ /* 0x000fe20000000800 */
[----:B------:R-:W-:-:S02]  /*f7e0*/  USHF.L.U32 UR11, UR16, UR11, URZ ;  /* 0x0000000b100b7299 */ /* 0x000fc4000800063f */
[----:B------:R-:W-:Y:S02]  /*f7f0*/  UIMAD.WIDE.U32 UR24, UR8, UR12, URZ ;  /* 0x0000000c081872a5 */ /* 0x000fe4000f8e003f */
[----:B------:R-:W-:Y:S02]  /*f800*/  UIMAD UR21, UR9, UR12, URZ ;  /* 0x0000000c091572a4 */ /* 0x000fe4000f8e023f */
[----:B------:R-:W-:Y:S02]  /*f810*/  ULOP3.LUT UR10, UR10, 0xffff, URZ, 0xc0, !UPT ;  /* 0x0000ffff0a0a7892 */ /* 0x000fe4000f8ec03f */
[----:B------:R-:W-:Y:S02]  /*f820*/  ULOP3.LUT UR6, UR6, 0x40, URZ, 0xc0, !UPT ;  /* 0x0000004006067892 */ /* 0x000fe4000f8ec03f */
[----:B------:R-:W-:Y:S02]  /*f830*/  ULOP3.LUT UR7, UR7, 0x2000, URZ, 0xc0, !UPT ;  /* 0x0000200007077892 */ /* 0x000fe4000f8ec03f */
[----:B------:R-:W-:-:S02]  /*f840*/  ULOP3.LUT UR18, URZ, UR18, URZ, 0x33, !UPT ;  /* 0x000000123f127292 */ /* 0x000fc4000f8e333f */
[----:B------:R-:W-:Y:S02]  /*f850*/  ULOP3.LUT UR20, UR20, UR11, URZ, 0xfc, !UPT ;  /* 0x0000000b14147292 */ /* 0x000fe4000f8efc3f */
[----:B------:R-:W-:Y:S02]  /*f860*/  UIADD3 UR21, UR25, UR21, URZ ;  /* 0x0000001519157290 */ /* 0x000fe4000fffe03f */
[----:B------:R-:W-:Y:S02]  /*f870*/  USHF.L.U32 UR22, UR22, UR10, URZ ;  /* 0x0000000a16167299 */ /* 0x000fe4000800063f */
[----:B------:R-:W-:Y:S01]  /*f880*/  UIADD3 UR31, UR19, 0x1, URZ ;  /* 0x00000001131f7890 */ /* 0x000fe2000fffe03f */
[----:B------:R-:W-:-:S11]  /*f890*/  ULDC.64 UR32, c[0x0][0x198] ;  /* 0x0000660000207ab9 */ /* 0x000fd60000000a00 */
.L_x_314:
[----:B------:R-:W-:-:S03]  /*f8a0*/  UMOV UR8, 0xffffffff ;  /* 0xffffffff00087882 */ /* 0x000fc60000000000 */
[----:B------:R-:W-:Y:S05]  /*f8b0*/  BRA.DIV UR8, `(.L_x_304) ;  /* 0x0000000e08bc7947 */ /* 0x000fea000b800000 */
[----:B------:R-:W-:-:S13]  /*f8c0*/  ELECT P0, URZ, PT ;  /* 0x00000000003f782f */ /* 0x000fda0003800000 */
.L_x_324:
[----:B------:R-:W0:Y:S01]  /*f8d0*/  LDC R2, c[0x0][0x28c] ;  /* 0x0000a300ff027b82 */ /* 0x000e220000000800 */
[----:B------:R-:W-:Y:S01]  /*f8e0*/  BSSY B1, `(.L_x_305) ;  /* 0x000003d000017945 */ /* 0x000fe20003800000 */
[----:B0-----:R-:W-:-:S13]  /*f8f0*/  ISETP.LT.OR P0, PT, R2, 0x1, !P0 ;  /* 0x000000010200780c */ /* 0x001fda0004701670 */
[----:B------:R-:W-:Y:S05]  /*f900*/  @P0 BRA `(.L_x_306) ;  /* 0x0000000000e80947 */ /* 0x000fea0003800000 */
[----:B------:R-:W-:Y:S01]  /*f910*/  LEA R5, R5, UR30, 0x1 ;  /* 0x0000001e05057c11 */ /* 0x000fe2000f8e08ff */
[----:B------:R-:W-:Y:S01]  /*f920*/  IMAD.MOV.U32 R13, RZ, RZ, RZ ;  /* 0x000000ffff0d7224 */ /* 0x000fe200078e00ff */
[----:B------:R-:W-:Y:S01]  /*f930*/  LEA R7, R7, UR6, 0x7 ;  /* 0x0000000607077c11 */ /* 0x000fe2000f8e38ff */
[----:B------:R-:W-:Y:S02]  /*f940*/  IMAD.U32 R14, RZ, RZ, UR31 ;  /* 0x0000001fff0e7e24 */ /* 0x000fe4000f8e00ff */
[----:B------:R-:W-:Y:S02]  /*f950*/  IMAD.MOV.U32 R2, RZ, RZ, R0 ;  /* 0x000000ffff027224 */ /* 0x000fe400078e0000 */
[----:B------:R-:W-:Y:S02]  /*f960*/  IMAD.MOV.U32 R3, RZ, RZ, R8 ;  /* 0x000000ffff037224 */ /* 0x000fe400078e0008 */
[----:B------:R-:W-:-:S07]  /*f970*/  IMAD.SHL.U32 R10, R5, 0x80, RZ ;  /* 0x00000080050a7824 */ /* 0x000fce00078e00ff */
.L_x_309:
[----:B------:R-:W0:Y:S01]  /*f980*/  S2R R5, SR_CgaCtaId ;  /* 0x0000000000057919 */ /* 0x000e220000008800 */
[----:B------:R-:W-:Y:S01]  /*f990*/  MOV R4, 0x400 ;  /* 0x0000040000047802 */ /* 0x000fe20000000f00 */
[----:B------:R-:W1:Y:S03]  /*f9a0*/  S2R R15, SR_TID.X ;  /* 0x00000000000f7919 */ /* 0x000e660000002100 */
[----:B0-----:R-:W-:Y:S02]  /*f9b0*/  LEA R12, R5, R4, 0x18 ;  /* 0x00000004050c7211 */ /* 0x001fe400078ec0ff */
[----:B------:R-:W-:Y:S02]  /*f9c0*/  SHF.L.U32 R4, R2, 0x1f, RZ ;  /* 0x0000001f02047819 */ /* 0x000fe400000006ff */
[----:B-1----:R-:W-:Y:S01]  /*f9d0*/  LOP3.LUT P1, RZ, R15, 0x7f, RZ, 0xc0, !PT ;  /* 0x0000007f0fff7812 */ /* 0x002fe2000782c0ff */
[----:B------:R-:W-:-:S04]  /*f9e0*/  IMAD R11, R3, 0x8, R12 ;  /* 0x00000008030b7824 */ /* 0x000fc800078e020c */
[----:B------:R-:W0:Y:S08]  /*f9f0*/  SYNCS.PHASECHK.TRANS64.TRYWAIT P0, [R11+URZ+0x18], R4 ;  /* 0x000018040b0075a7 */ /* 0x000e30000800017f */
[----:B------:R-:W1:Y:S01]  /*fa00*/  @!P1 LDC R5, c[0x0][0x500] ;  /* 0x00014000ff059b82 */ /* 0x000e620000000800 */
[----:B0-----:R-:W-:Y:S05]  /*fa10*/  @!P0 BRA `(.L_x_307) ;  /* 0x0000000c00848947 */ /* 0x001fea0003800000 */
.L_x_325:
[----:B------:R-:W-:Y:S01]  /*fa20*/  UPRMT UR8, UR29, 0x9910, URZ ;  /* 0x000099101d087896 */ /* 0x000fe2000800003f */
[----:B-1----:R1:W-:Y:S03]  /*fa30*/  @!P1 SYNCS.ARRIVE.TRANS64 RZ, [R11+URZ], R5 ;  /* 0x000000050bff99a7 */ /* 0x0023e6000800003f */
[----:B------:R-:W-:-:S06]  /*fa40*/  UISETP.NE.AND UP0, UPT, UR8, 0x2, UPT ;  /* 0x000000020800788c */ /* 0x000fcc000bf05270 */
[----:B------:R-:W-:-:S13]  /*fa50*/  PLOP3.LUT P0, PT, PT, PT, UP0, 0x80, 0x0 ;  /* 0x000000000000781c */ /* 0x000fda0003f0f008 */
[----:B-1----:R-:W-:Y:S05]  /*fa60*/  @P0 BRA `(.L_x_308) ;  /* 0x0000000000040947 */ /* 0x002fea0003800000 */
[----:B------:R-:W-:Y:S01]  /*fa70*/  BPT.TRAP 0x1 ;  /* 0x000000040000795c */ /* 0x000fe20000300000 */
.L_x_308:
[C---:B0-----:R-:W-:Y:S01]  /*fa80*/  LEA R4, R3.reuse, UR30, 0x1 ;  /* 0x0000001e03047c11 */ /* 0x041fe2000f8e08ff */
[----:B------:R-:W-:Y:S01]  /*fa90*/  VIADD R14, R14, 0xffffffff ;  /* 0xffffffff0e0e7836 */ /* 0x000fe20000000000 */
[----:B------:R-:W-:Y:S01]  /*faa0*/  R2UR UR11, R3 ;  /* 0x00000000030b72ca */ /* 0x000fe200000e0000 */
[----:B------:R-:W-:Y:S01]  /*fab0*/  UIADD3 UR14, UP0, UR32, 0xf0, URZ ;  /* 0x000000f0200e7890 */ /* 0x000fe2000ff1e03f */
[----:B------:R-:W-:Y:S01]  /*fac0*/  R2UR UR26, R12 ;  /* 0x000000000c1a72ca */ /* 0x000fe200000e0000 */
[----:B------:R-:W-:Y:S01]  /*fad0*/  IMAD.U32 R4, R4, 0x4000, R12 ;  /* 0x0000400004047824 */ /* 0x000fe200078e000c */
[----:B------:R-:W-:Y:S01]  /*fae0*/  R2UR UR27, R10 ;  /* 0x000000000a1b72ca */ /* 0x000fe200000e0000 */
[----:B------:R-:W-:Y:S01]  /*faf0*/  UIADD3 UR34, UP1, UR32, 0x1f0, URZ ;  /* 0x000001f020227890 */ /* 0x000fe2000ff3e03f */
[----:B------:R-:W-:Y:S01]  /*fb00*/  R2UR UR9, R11 ;  /* 0x000000000b0972ca */ /* 0x000fe200000e0000 */
[----:B------:R-:W-:Y:S01]  /*fb10*/  UIADD3.X UR15, URZ, UR33, URZ, UP0, !UPT ;  /* 0x000000213f0f7290 */ /* 0x000fe200087fe43f */
[----:B------:R-:W-:Y:S01]  /*fb20*/  R2UR UR8, R4 ;  /* 0x00000000040872ca */ /* 0x000fe200000e0000 */
[----:B------:R-:W-:Y:S01]  /*fb30*/  UPRMT UR23, URZ, 0x5410, UR22 ;  /* 0x000054103f177896 */ /* 0x000fe20008000016 */
[----:B------:R-:W-:Y:S01]  /*fb40*/  R2UR UR10, R13 ;  /* 0x000000000d0a72ca */ /* 0x000fe200000e0000 */
[----:B------:R-:W-:Y:S01]  /*fb50*/  VIADD R3, R3, 0x1 ;  /* 0x0000000103037836 */ /* 0x000fe20000000000 */
[----:B------:R-:W-:Y:S01]  /*fb60*/  R2UR UR12, R6 ;  /* 0x00000000060c72ca */ /* 0x000fe200000e0000 */
[----:B------:R-:W-:Y:S01]  /*fb70*/  ULEA UR11, UR11, UR7, 0xe ;  /* 0x000000070b0b7291 */ /* 0x000fe2000f8e703f */
[----:B------:R-:W-:Y:S01]  /*fb80*/  R2UR UR28, R7 ;  /* 0x00000000071c72ca */ /* 0x000fe200000e0000 */
[----:B------:R-:W-:Y:S01]  /*fb90*/  UPRMT UR36, URZ, 0x5410, UR20 ;  /* 0x000054103f247896 */ /* 0x000fe20008000014 */
[----:B------:R-:W-:Y:S01]  /*fba0*/  ISETP.GT.AND P1, PT, R14, 0x1, PT ;  /* 0x000000010e00780c */ /* 0x000fe20003f24270 */
[----:B------:R-:W-:Y:S01]  /*fbb0*/  UIADD3 UR26, UR26, 0x18100, UR11 ;  /* 0x000181001a1a7890 */ /* 0x000fe2000fffe00b */
[----:B------:R-:W-:Y:S01]  /*fbc0*/  ISETP.NE.AND P0, PT, R3, 0x3, PT ;  /* 0x000000030300780c */ /* 0x000fe20003f05270 */
[----:B------:R-:W-:Y:S01]  /*fbd0*/  UIADD3.X UR35, URZ, UR33, URZ, UP1, !UPT ;  /* 0x000000213f237290 */ /* 0x000fe20008ffe43f */
[----:B------:R-:W-:Y:S01]  /*fbe0*/  VIADD R13, R13, 0x80 ;  /* 0x000000800d0d7836 */ /* 0x000fe20000000000 */
[----:B------:R-:W-:Y:S01]  /*fbf0*/  UIADD3 UR8, UR8, 0x100, URZ ;  /* 0x0000010008087890 */ /* 0x000fe2000fffe03f */
[----:B------:R-:W-:Y:S01]  /*fc00*/  SEL R5, RZ, 0x1, P0 ;  /* 0x00000001ff057807 */ /* 0x000fe20000000000 */
[----:B------:R-:W-:Y:S01]  /*fc10*/  UMOV UR16, 0x0 ;  /* 0x0000000000107882 */ /* 0x000fe20000000000 */
[----:B------:R-:W-:Y:S01]  /*fc20*/  UMOV UR17, 0x10000000 ;  /* 0x1000000000117882 */ /* 0x000fe20000000000 */
[----:B------:R-:W-:Y:S01]  /*fc30*/  UMOV UR11, UR27 ;  /* 0x0000001b000b7c82 */ /* 0x000fe20008000000 */
[----:B------:R-:W-:-:S02]  /*fc40*/  LOP3.LUT R2, R2, R5, RZ, 0x3c, !PT ;  /* 0x0000000502027212 */ /* 0x000fc400078e3cff */
[----:B------:R-:W-:Y:S02]  /*fc50*/  SEL R3, R3, RZ, P0 ;  /* 0x000000ff03037207 */ /* 0x000fe40000000000 */
[----:B------:R0:W-:Y:S02]  /*fc60*/  UTMALDG.3D.MULTICAST [UR8], [UR14], UR23, desc[UR16] ;  /* 0x000010080e0073b4 */ /* 0x0001e40008011817 */
[----:B0-----:R-:W-:Y:S01]  /*fc70*/  UMOV UR8, UR26 ;  /* 0x0000001a00087c82 */ /* 0x001fe20008000000 */
[----:B------:R-:W-:Y:S02]  /*fc80*/  UMOV UR11, UR28 ;  /* 0x0000001c000b7c82 */ /* 0x000fe40008000000 */
[----:B------:R0:W-:Y:S02]  /*fc90*/  UTMALDG.3D.MULTICAST [UR8], [UR34], UR36, desc[UR16] ;  /* 0x00001008220073b4 */ /* 0x0001e40008011824 */
[----:B0-----:R-:W-:Y:S05]  /*fca0*/  @P1 BRA `(.L_x_309) ;  /* 0xfffffffc00341947 */ /* 0x001fea000383ffff */
.L_x_306:
[----:B------:R-:W-:Y:S05]  /*fcb0*/  BSYNC B1 ;  /* 0x0000000000017941 */ /* 0x000fea0003800000 */
.L_x_305:
[----:B------:R-:W2:Y:S01]  /*fcc0*/  LDL.LU R15, [R1+0x78] ;  /* 0x00007800010f7983 */ /* 0x000ea20000300800 */
[----:B------:R-:W-:Y:S01]  /*fcd0*/  LOP3.LUT P1, RZ, R9, 0xff, RZ, 0xc0, !PT ;  /* 0x000000ff09ff7812 */ /* 0x000fe2000782c0ff */
[----:B------:R-:W-:Y:S01]  /*fce0*/  VIADD R8, R8, UR19 ;  /* 0x0000001308087c36 */ /* 0x000fe20008000000 */
[----:B------:R-:W-:Y:S01]  /*fcf0*/  ULDC.64 UR8, c[0x0][0x650] ;  /* 0x0001940000087ab9 */ /* 0x000fe20000000a00 */
[----:B------:R-:W3:Y:S01]  /*fd00*/  LDL.LU R12, [R1+0x7c] ;  /* 0x00007c00010c7983 */ /* 0x000ee20000300800 */
[----:B------:R-:W-:Y:S01]  /*fd10*/  IMAD.U32 R5, RZ, RZ, UR19 ;  /* 0x00000013ff057e24 */ /* 0x000fe2000f8e00ff */
[----:B------:R-:W-:Y:S01]  /*fd20*/  UISETP.GE.U32.AND UP0, UPT, UR19, 0x3, UPT ;  /* 0x000000031300788c */ /* 0x000fe2000bf06070 */
[----:B------:R-:W-:Y:S01]  /*fd30*/  ISETP.GT.U32.AND P0, PT, R8, 0x2, PT ;  /* 0x000000020800780c */ /* 0x000fe20003f04070 */
[----:B------:R-:W-:Y:S01]  /*fd40*/  BSSY B1, `(.L_x_310) ;  /* 0x000006d000017945 */ /* 0x000fe20003800000 */
[----:B------:R-:W-:Y:S01]  /*fd50*/  IMAD.MOV.U32 R7, RZ, RZ, -0x1 ;  /* 0xffffffffff077424 */ /* 0x000fe200078e00ff */
[----:B------:R-:W-:Y:S01]  /*fd60*/  PRMT R9, RZ, 0x7610, R9 ;  /* 0x00007610ff097816 */ /* 0x000fe20000000009 */
[----:B------:R-:W-:Y:S01]  /*fd70*/  IMAD.MOV.U32 R6, RZ, RZ, -0x1 ;  /* 0xffffffffff067424 */ /* 0x000fe200078e00ff */
[----:B------:R-:W-:-:S02]  /*fd80*/  ISETP.LT.U32.AND P0, PT, R5, 0x3, P0 ;  /* 0x000000030500780c */ /* 0x000fc40000701070 */
[----:B------:R-:W0:Y:S01]  /*fd90*/  @P1 S2R R3, SR_CgaCtaId ;  /* 0x0000000000031919 */ /* 0x000e220000008800 */
[----:B------:R-:W-:Y:S02]  /*fda0*/  @P1 MOV R2, 0x400 ;  /* 0x0000040000021802 */ /* 0x000fe40000000f00 */
[----:B------:R-:W-:Y:S02]  /*fdb0*/  PLOP3.LUT P2, PT, PT, PT, UP0, 0x80, 0x0 ;  /* 0x000000000000781c */ /* 0x000fe40003f4f008 */
[----:B0-----:R-:W-:Y:S01]  /*fdc0*/  @P1 LEA R4, R3, R2, 0x18 ;  /* 0x0000000203041211 */ /* 0x001fe200078ec0ff */
[----:B------:R-:W-:-:S03]  /*fdd0*/  IMAD.WIDE.U32 R2, R8, -0x55555555, RZ ;  /* 0xaaaaaaab08027825 */ /* 0x000fc600078e00ff */
[----:B------:R0:W-:Y:S02]  /*fde0*/  @P1 SYNCS.ARRIVE.TRANS64.A1T0 RZ, [R4+URZ+0x48], RZ ;  /* 0x000048ff04ff19a7 */ /* 0x0001e4000810003f */
[----:B------:R-:W-:Y:S02]  /*fdf0*/  SHF.R.U32.HI R5, RZ, 0x1, R3 ;  /* 0x00000001ff057819 */ /* 0x000fe40000011603 */
[----:B------:R-:W-:Y:S02]  /*fe00*/  SEL R3, RZ, 0x1, !P0 ;  /* 0x00000001ff037807 */ /* 0x000fe40004000000 */
[----:B------:R-:W-:Y:S01]  /*fe10*/  PRMT R2, RZ, 0x7610, R2 ;  /* 0x00007610ff027816 */ /* 0x000fe20000000002 */
[----:B------:R-:W-:Y:S01]  /*fe20*/  IMAD R8, R5, -0x3, R8 ;  /* 0xfffffffd05087824 */ /* 0x000fe200078e0208 */
[----:B------:R-:W-:-:S04]  /*fe30*/  LOP3.LUT R0, R0, R3, RZ, 0x3c, !PT ;  /* 0x0000000300007212 */ /* 0x000fc800078e3cff */
[----:B------:R-:W-:Y:S01]  /*fe40*/  @P2 LOP3.LUT R0, R0, 0x1, R5, 0x78, !PT ;  /* 0x0000000100002812 */ /* 0x000fe200078e7805 */
[----:B------:R-:W-:Y:S01]  /*fe50*/  IMAD.MOV.U32 R5, RZ, RZ, -0x1 ;  /* 0xffffffffff057424 */ /* 0x000fe200078e00ff */
[----:B---3--:R-:W-:-:S04]  /*fe60*/  IADD3 R12, P1, R12, UR24, RZ ;  /* 0x000000180c0c7c10 */ /* 0x008fc8000ff3e0ff */
[----:B--2---:R-:W-:Y:S01]  /*fe70*/  IADD3.X R15, R15, UR21, RZ, P1, !PT ;  /* 0x000000150f0f7c10 */ /* 0x004fe20008ffe4ff */
[----:B------:R0:W-:Y:S01]  /*fe80*/  STL [R1+0x7c], R12 ;  /* 0x00007c0c01007387 */ /* 0x0001e20000100800 */
[----:B------:R-:W-:-:S03]  /*fe90*/  ISETP.GE.U32.AND P0, PT, R12, UR8, PT ;  /* 0x000000080c007c0c */ /* 0x000fc6000bf06070 */
[----:B------:R0:W-:Y:S01]  /*fea0*/  STL [R1+0x78], R15 ;  /* 0x0000780f01007387 */ /* 0x0001e20000100800 */
[----:B------:R-:W-:-:S13]  /*feb0*/  ISETP.GE.U32.AND.EX P0, PT, R15, UR9, PT, P0 ;  /* 0x000000090f007c0c */ /* 0x000fda000bf06100 */
[----:B0-----:R-:W-:Y:S05]  /*fec0*/  @P0 BRA `(.L_x_311) ;  /* 0x0000000400500947 */ /* 0x001fea0003800000 */
[----:B------:R-:W-:Y:S01]  /*fed0*/  ULDC.64 UR8, c[0x0][0x628] ;  /* 0x00018a0000087ab9 */ /* 0x000fe20000000a00 */
[----:B------:R-:W0:Y:S01]  /*fee0*/  S2R R11, SR_CTAID.X ;  /* 0x00000000000b7919 */ /* 0x000e220000002500 */
[----:B------:R-:W-:Y:S01]  /*fef0*/  ISETP.NE.U32.AND P0, PT, RZ, UR8, PT ;  /* 0x00000008ff007c0c */ /* 0x000fe2000bf05070 */
[----:B------:R-:W-:Y:S01]  /*ff00*/  ULDC UR11, c[0x0][0x630] ;  /* 0x00018c00000b7ab9 */ /* 0x000fe20000000800 */
[----:B------:R-:W-:Y:S01]  /*ff10*/  IMAD.MOV.U32 R2, RZ, RZ, R12 ;  /* 0x000000ffff027224 */ /* 0x000fe200078e000c */
[----:B------:R-:W1:Y:S01]  /*ff20*/  S2R R10, SR_CTAID.Y ;  /* 0x00000000000a7919 */ /* 0x000e620000002600 */
[----:B------:R-:W-:Y:S01]  /*ff30*/  ISETP.NE.AND.EX P0, PT, RZ, UR9, PT, P0 ;  /* 0x00000009ff007c0c */ /* 0x000fe2000bf05300 */
[----:B------:R-:W-:-:S12]  /*ff40*/  IMAD.MOV.U32 R3, RZ, RZ, R15 ;  /* 0x000000ffff037224 */ /* 0x000fd800078e000f */
[----:B------:R-:W-:Y:S05]  /*ff50*/  @!P0 BRA `(.L_x_312) ;  /* 0x0000000000288947 */ /* 0x000fea0003800000 */
[----:B------:R-:W-:Y:S02]  /*ff60*/  ULDC UR10, c[0x0][0x634] ;  /* 0x00018d00000a7ab9 */ /* 0x000fe40000000800 */
[----:B------:R-:W-:-:S05]  /*ff70*/  IADD3 R7, P0, R12, UR10, RZ ;  /* 0x0000000a0c077c10 */ /* 0x000fca000ff1e0ff */
[----:B------:R-:W-:-:S04]  /*ff80*/  IMAD.X R13, RZ, RZ, R15, P0 ;  /* 0x000000ffff0d7224 */ /* 0x000fc800000e060f */
[----:B------:R-:W-:-:S04]  /*ff90*/  IMAD.WIDE.U32 R4, R13, UR8, RZ ;  /* 0x000000080d047c25 */ /* 0x000fc8000f8e00ff */
[----:B------:R-:W-:-:S04]  /*ffa0*/  IMAD.WIDE.U32 R4, P0, R7, UR9, R4 ;  /* 0x0000000907047c25 */ /* 0x000fc8000f800004 */
[----:B------:R-:W-:-:S04]  /*ffb0*/  IMAD.WIDE.U32 R6, R7, UR8, RZ ;  /* 0x0000000807067c25 */ /* 0x000fc8000f8e00ff */
[----:B------:R-:W-:Y:S01]  /*ffc0*/  IMAD.X R3, RZ, RZ, RZ, P0 ;  /* 0x000000ffff037224 */ /* 0x000fe200000e06ff */
[----:B------:R-:W-:Y:S01]  /*ffd0*/  IADD3 RZ, P0, R7, R4, RZ ;  /* 0x0000000407ff7210 */ /* 0x000fe20007f1e0ff */
[----:B------:R-:W-:-:S04]  /*ffe0*/  IMAD.MOV.U32 R2, RZ, RZ, R5 ;  /* 0x000000ffff027224 */ /* 0x000fc800078e0005 */
[----:B------:R-:W-:-:S08]  /*fff0*/  IMAD.WIDE.U32.X R2, R13, UR9, R2, P0 ;  /* 0x000000090d027c25 */ /* 0x000fd000080e0402 */
.L_x_312:
[--C-:B------:R-:W-:Y:S01]  /*10000*/  SHF.R.U64 R6, R2, UR11, R3.reuse ;  /* 0x0000000b02067c19 */ /* 0x100fe20008001203 */
[----:B------:R-:W-:Y:S01]  /*10010*/  ULDC.64 UR8, c[0x0][0x620] ;  /* 0x0001880000087ab9 */ /* 0x000fe20000000a00 */
[----:B------:R-:W-:Y:S01]  /*10020*/  SHF.R.U32.HI R2, RZ, UR11, R3 ;  /* 0x0000000bff027c19 */ /* 0x000fe20008011603 */
[----:B------:R-:W-:Y:S01]  /*10030*/  IMAD.MOV.U32 R3, RZ, RZ, R15 ;  /* 0x000000ffff037224 */ /* 0x000fe200078e000f */
[----:B------:R-:W-:Y:S01]  /*10040*/  IADD3 R5, P0, RZ, -R6, RZ ;  /* 0x80000006ff057210 */ /* 0x000fe20007f1e0ff */
[----:B------:R-:W2:Y:S01]  /*10050*/  LDC R16, c[0x0][0x144] ;  /* 0x00005100ff107b82 */ /* 0x000ea20000000800 */
[----:B0-----:R-:W-:Y:S01]  /*10060*/  I2FP.F32.U32 R7, R11 ;  /* 0x0000000b00077245 */ /* 0x001fe20000201000 */
[----:B------:R-:W-:Y:S01]  /*10070*/  ULDC.64 UR14, c[0x0][0x640] ;  /* 0x00019000000e7ab9 */ /* 0x000fe20000000a00 */
[----:B------:R-:W-:Y:S01]  /*10080*/  ULDC UR10, c[0x0][0x608] ;  /* 0x00018200000a7ab9 */ /* 0x000fe20000000800 */
[----:B------:R-:W-:Y:S01]  /*10090*/  IMAD.X R2, RZ, RZ, ~R2, P0 ;  /* 0x000000ffff027224 */ /* 0x000fe200000e0e02 */
[----:B------:R-:W-:-:S03]  /*100a0*/  ISETP.NE.U32.AND P0, PT, RZ, UR14, PT ;  /* 0x0000000eff007c0c */ /* 0x000fc6000bf05070 */
[----:B------:R-:W-:Y:S01]  /*100b0*/  IMAD R4, R2, UR8, RZ ;  /* 0x0000000802047c24 */ /* 0x000fe2000f8e02ff */
[----:B------:R-:W0:Y:S01]  /*100c0*/  LDC R13, c[0x0][0x148] ;  /* 0x00005200ff0d7b82 */ /* 0x000e220000000800 */
[----:B------:R-:W-:Y:S01]  /*100d0*/  IMAD.MOV.U32 R2, RZ, RZ, R12 ;  /* 0x000000ffff027224 */ /* 0x000fe200078e000c */
[----:B------:R-:W-:-:S03]  /*100e0*/  ISETP.NE.AND.EX P0, PT, RZ, UR15, PT, P0 ;  /* 0x0000000fff007c0c */ /* 0x000fc6000bf05300 */
[----:B------:R-:W-:Y:S01]  /*100f0*/  IMAD.WIDE.U32 R2, R5, UR8, R2 ;  /* 0x0000000805027c25 */ /* 0x000fe2000f8e0002 */
[----:B------:R-:W-:-:S03]  /*10100*/  ULDC UR8, c[0x0][0x150] ;  /* 0x0000540000087ab9 */ /* 0x000fc60000000800 */
[----:B------:R-:W-:Y:S02]  /*10110*/  IMAD R5, R5, UR9, R4 ;  /* 0x0000000905057c24 */ /* 0x000fe4000f8e0204 */
[----:B------:R-:W-:Y:S01]  /*10120*/  FMUL R4, R7, UR8 ;  /* 0x0000000807047c20 */ /* 0x000fe20008400000 */
[----:B------:R-:W-:Y:S01]  /*10130*/  ULDC UR8, c[0x0][0x618] ;  /* 0x0001860000087ab9 */ /* 0x000fe20000000800 */
[----:B------:R-:W-:Y:S01]  /*10140*/  ULDC UR9, c[0x0][0x154] ;  /* 0x0000550000097ab9 */ /* 0x000fe20000000800 */
[----:B------:R-:W-:-:S03]  /*10150*/  IMAD.IADD R3, R3, 0x1, R5 ;  /* 0x0000000103037824 */ /* 0x000fc600078e0205 */
[----:B------:R-:W3:Y:S02]  /*10160*/  F2I.U32.TRUNC.NTZ R4, R4 ;  /* 0x0000000400047305 */ /* 0x000ee4000020f000 */
[----:B------:R-:W-:Y:S02]  /*10170*/  SHF.R.U64 R7, R2, UR8, R3 ;  /* 0x0000000802077c19 */ /* 0x000fe40008001203 */
[----:B-1----:R-:W-:-:S05]  /*10180*/  I2FP.F32.U32 R2, R10 ;  /* 0x0000000a00027245 */ /* 0x002fca0000201000 */
[----:B------:R-:W-:Y:S01]  /*10190*/  FMUL R5, R2, UR9 ;  /* 0x0000000902057c20 */ /* 0x000fe20008400000 */
[----:B------:R-:W-:Y:S01]  /*101a0*/  SHF.R.U32.HI R2, RZ, UR8, R3 ;  /* 0x00000008ff027c19 */ /* 0x000fe20008011603 */
[----:B------:R-:W-:Y:S02]  /*101b0*/  ULDC UR8, c[0x0][0x658] ;  /* 0x0001960000087ab9 */ /* 0x000fe40000000800 */
[----:B------:R1:W4:Y:S01]  /*101c0*/  F2I.U32.TRUNC.NTZ R15, R5 ;  /* 0x00000005000f7305 */ /* 0x000322000020f000 */
[--C-:B------:R-:W-:Y:S02]  /*101d0*/  SHF.R.U64 R14, R7, UR10, R2.reuse ;  /* 0x0000000a070e7c19 */ /* 0x100fe40008001202 */
[----:B------:R-:W-:Y:S01]  /*101e0*/  SHF.R.U32.HI R3, RZ, UR10, R2 ;  /* 0x0000000aff037c19 */ /* 0x000fe20008011602 */
[----:B---3--:R-:W-:-:S03]  /*101f0*/  IMAD.MOV R2, RZ, RZ, -R4 ;  /* 0x000000ffff027224 */ /* 0x008fc600078e0a04 */
[----:B------:R-:W-:Y:S01]  /*10200*/  SHF.R.U64 R12, R14, UR8, R3 ;  /* 0x000000080e0c7c19 */ /* 0x000fe20008001203 */
[----:B--2---:R-:W-:Y:S01]  /*10210*/  IMAD R17, R16, R2, R11 ;  /* 0x0000000210117224 */ /* 0x004fe200078e020b */
[----:B------:R-:W-:-:S03]  /*10220*/  SHF.R.U32.HI R4, RZ, UR8, R3 ;  /* 0x00000008ff047c19 */ /* 0x000fc60008011603 */
[----:B------:R-:W-:Y:S02]  /*10230*/  IMAD.MOV.U32 R2, RZ, RZ, R12 ;  /* 0x000000ffff027224 */ /* 0x000fe400078e000c */
[----:B------:R-:W-:Y:S01]  /*10240*/  IMAD.MOV.U32 R3, RZ, RZ, R4 ;  /* 0x000000ffff037224 */ /* 0x000fe200078e0004 */
[----:B-1--4-:R-:W-:Y:S06]  /*10250*/  @!P0 BRA `(.L_x_313) ;  /* 0x0000000000288947 */ /* 0x012fec0003800000 */
[----:B------:R-:W-:Y:S02]  /*10260*/  ULDC UR8, c[0x0][0x64c] ;  /* 0x0001930000087ab9 */ /* 0x000fe40000000800 */
[----:B------:R-:W-:-:S05]  /*10270*/  IADD3 R3, P0, R12, UR8, RZ ;  /* 0x000000080c037c10 */ /* 0x000fca000ff1e0ff */
[----:B------:R-:W-:-:S04]  /*10280*/  IMAD.X R11, RZ, RZ, R4, P0 ;  /* 0x000000ffff0b7224 */ /* 0x000fc800000e0604 */
[----:B------:R-:W-:-:S04]  /*10290*/  IMAD.WIDE.U32 R4, R11, UR14, RZ ;  /* 0x0000000e0b047c25 */ /* 0x000fc8000f8e00ff */
[----:B------:R-:W-:-:S04]  /*102a0*/  IMAD.WIDE.U32 R4, P0, R3, UR15, R4 ;  /* 0x0000000f03047c25 */ /* 0x000fc8000f800004 */
[----:B------:R-:W-:-:S04]  /*102b0*/  IMAD.WIDE.U32 R2, R3, UR14, RZ ;  /* 0x0000000e03027c25 */ /* 0x000fc8000f8e00ff */
[----:B------:R-:W-:Y:S01]  /*102c0*/  IMAD.MOV.U32 R2, RZ, RZ, R5 ;  /* 0x000000ffff027224 */ /* 0x000fe200078e0005 */
[----:B------:R-:W-:Y:S01]  /*102d0*/  IADD3 RZ, P1, R3, R4, RZ ;  /* 0x0000000403ff7210 */ /* 0x000fe20007f3e0ff */
[----:B------:R-:W-:-:S04]  /*102e0*/  IMAD.X R3, RZ, RZ, RZ, P0 ;  /* 0x000000ffff037224 */ /* 0x000fc800000e06ff */
[----:B------:R-:W-:-:S08]  /*102f0*/  IMAD.WIDE.U32.X R2, R11, UR15, R2, P1 ;  /* 0x0000000f0b027c25 */ /* 0x000fd000088e0402 */
.L_x_313:
[----:B------:R-:W-:Y:S01]  /*10300*/  ULDC UR8, c[0x0][0x648] ;  /* 0x0001920000087ab9 */ /* 0x000fe20000000800 */
[----:B------:R-:W-:Y:S01]  /*10310*/  IMAD.MOV R15, RZ, RZ, -R15 ;  /* 0x000000ffff0f7224 */ /* 0x000fe200078e0a0f */
[----:B------:R-:W-:Y:S01]  /*10320*/  SHF.R.U64 R3, R2, UR8, R3 ;  /* 0x0000000802037c19 */ /* 0x000fe20008001203 */
[----:B------:R-:W-:Y:S01]  /*10330*/  ULDC UR8, c[0x0][0x638] ;  /* 0x00018e0000087ab9 */ /* 0x000fe20000000800 */
[----:B------:R-:W-:Y:S01]  /*10340*/  LOP3.LUT R2, R14, UR18, RZ, 0xc0, !PT ;  /* 0x000000120e027c12 */ /* 0x000fe2000f8ec0ff */
[----:B0-----:R-:W-:Y:S01]  /*10350*/  @P4 IMAD R17, R13, R15, R10 ;  /* 0x0000000f0d114224 */ /* 0x001fe200078e020a */
[----:B------:R-:W-:Y:S01]  /*10360*/  LOP3.LUT R7, R7, UR4, RZ, 0xc0, !PT ;  /* 0x0000000407077c12 */ /* 0x000fe2000f8ec0ff */
[----:B------:R-:W-:Y:S01]  /*10370*/  IMAD.MOV R5, RZ, RZ, -R3 ;  /* 0x000000ffff057224 */ /* 0x000fe200078e0a03 */
[----:B------:R-:W-:Y:S01]  /*10380*/  ULDC UR9, c[0x0][0x610] ;  /* 0x0001840000097ab9 */ /* 0x000fe20000000800 */
[----:B------:R-:W-:Y:S02]  /*10390*/  IMAD R2, R3, UR5, R2 ;  /* 0x0000000503027c24 */ /* 0x000fe4000f8e0202 */
[----:B------:R-:W-:Y:S01]  /*103a0*/  IMAD R12, R5, UR8, R12 ;  /* 0x00000008050c7c24 */ /* 0x000fe2000f8e020c */
[----:B------:R-:W-:Y:S01]  /*103b0*/  ULDC UR8, c[0x0][0x600] ;  /* 0x0001800000087ab9 */ /* 0x000fe20000000800 */
[----:B------:R-:W-:-:S02]  /*103c0*/  IMAD R5, R2, UR9, R17 ;  /* 0x0000000902057c24 */ /* 0x000fc4000f8e0211 */
[----:B------:R-:W-:Y:S02]  /*103d0*/  IMAD R12, R12, UR8, R7 ;  /* 0x000000080c0c7c24 */ /* 0x000fe4000f8e0207 */
[----:B------:R-:W-:-:S03]  /*103e0*/  IMAD.MOV.U32 R2, RZ, RZ, 0x1 ;  /* 0x00000001ff027424 */ /* 0x000fc600078e00ff */
[----:B------:R-:W-:Y:S02]  /*103f0*/  SEL R7, R12, R5, !P4 ;  /* 0x000000050c077207 */ /* 0x000fe40006000000 */
[----:B------:R-:W-:-:S07]  /*10400*/  SEL R5, R5, R12, !P4 ;  /* 0x0000000c05057207 */ /* 0x000fce0006000000 */
.L_x_311:
[----:B------:R-:W-:Y:S05]  /*10410*/  BSYNC B1 ;  /* 0x0000000000017941 */ /* 0x000fea0003800000 */
.L_x_310:
[----:B------:R-:W-:-:S13]  /*10420*/  LOP3.LUT P0, RZ, R2, 0xff, RZ, 0xc0, !PT ;  /* 0x000000ff02ff7812 */ /* 0x000fda000780c0ff */
[----:B------:R-:W-:Y:S05]  /*10430*/  @P0 BRA `(.L_x_314) ;  /* 0xfffffff400180947 */ /* 0x000fea000383ffff */
[----:B------:R-:W-:Y:S05]  /*10440*/  BSYNC B0 ;  /* 0x0000000000007941 */ /* 0x000fea0003800000 */
.L_x_303:
[----:B------:R-:W-:-:S03]  /*10450*/  UMOV UR8, 0xffffffff ;  /* 0xffffffff00087882 */ /* 0x000fc60000000000 */
[----:B------:R-:W-:Y:S05]  /*10460*/  BRA.DIV UR8, `(.L_x_315) ;  /* 0x0000000608047947 */ /* 0x000fea000b800000 */
[----:B------:R-:W-:-:S13]  /*10470*/  ELECT P0, URZ, PT ;  /* 0x00000000003f782f */ /* 0x000fda0003800000 */
.L_x_328:
[----:B------:R-:W-:Y:S04]  /*10480*/  BSSY B0, `(.L_x_316) ;  /* 0x0000023000007945 */ /* 0x000fe80003800000 */
[----:B------:R-:W-:Y:S05]  /*10490*/  @!P0 BRA `(.L_x_317) ;  /* 0x0000000000848947 */ /* 0x000fea0003800000 */
[----:B------:R-:W-:-:S04]  /*104a0*/  ULOP3.LUT UR8, UR13, 0x2, URZ, 0xfc, !UPT ;  /* 0x000000020d087892 */ /* 0x000fc8000f8efc3f */
[----:B------:R-:W-:-:S06]  /*104b0*/  UISETP.NE.AND UP0, UPT, UR8, 0x3, UPT ;  /* 0x000000030800788c */ /* 0x000fcc000bf05270 */
[----:B------:R-:W-:-:S13]  /*104c0*/  PLOP3.LUT P0, PT, PT, PT, UP0, 0x80, 0x0 ;  /* 0x000000000000781c */ /* 0x000fda0003f0f008 */
[----:B------:R-:W-:Y:S05]  /*104d0*/  @!P0 BRA `(.L_x_318) ;  /* 0x0000000000048947 */ /* 0x000fea0003800000 */
[----:B------:R-:W-:Y:S01]  /*104e0*/  BPT.TRAP 0x1 ;  /* 0x000000040000795c */ /* 0x000fe20000300000 */
.L_x_318:
[----:B------:R-:W0:Y:S01]  /*104f0*/  S2R R3, SR_CgaCtaId ;  /* 0x0000000000037919 */ /* 0x000e220000008800 */
[----:B------:R-:W-:-:S04]  /*10500*/  MOV R2, 0x400 ;  /* 0x0000040000027802 */ /* 0x000fc80000000f00 */
[----:B0-----:R-:W-:Y:S02]  /*10510*/  LEA R3, R3, R2, 0x18 ;  /* 0x0000000203037211 */ /* 0x001fe400078ec0ff */
[----:B------:R-:W-:-:S03]  /*10520*/  SHF.L.U32 R2, R0, 0x1f, RZ ;  /* 0x0000001f00027819 */ /* 0x000fc600000006ff */
[----:B------:R-:W-:-:S04]  /*10530*/  VIADD R3, R3, 0x18 ;  /* 0x0000001803037836 */ /* 0x000fc80000000000 */
[C---:B------:R-:W-:Y:S02]  /*10540*/  IMAD R7, R8.reuse, 0x8, R3 ;  /* 0x0000000808077824 */ /* 0x040fe400078e0203 */
[----:B------:R-:W-:Y:S02]  /*10550*/  VIADD R8, R8, 0x1 ;  /* 0x0000000108087836 */ /* 0x000fe40000000000 */
[----:B------:R-:W0:Y:S03]  /*10560*/  SYNCS.PHASECHK.TRANS64.TRYWAIT P0, [R7+URZ], R2 ;  /* 0x00000002070075a7 */ /* 0x000e26000800017f */
[----:B------:R-:W-:-:S04]  /*10570*/  ISETP.NE.AND P1, PT, R8, 0x3, PT ;  /* 0x000000030800780c */ /* 0x000fc80003f25270 */
[----:B------:R-:W-:Y:S02]  /*10580*/  SEL R5, RZ, 0x1, P1 ;  /* 0x00000001ff057807 */ /* 0x000fe40000800000 */
[----:B------:R-:W-:Y:S02]  /*10590*/  SEL R8, R8, RZ, P1 ;  /* 0x000000ff08087207 */ /* 0x000fe40000800000 */
[----:B------:R-:W-:-:S03]  /*105a0*/  LOP3.LUT R5, R0, R5, RZ, 0x3c, !PT ;  /* 0x0000000500057212 */ /* 0x000fc600078e3cff */
[----:B------:R-:W-:Y:S01]  /*105b0*/  IMAD R9, R8, 0x8, R3 ;  /* 0x0000000808097824 */ /* 0x000fe200078e0203 */
[----:B------:R-:W-:Y:S01]  /*105c0*/  SHF.L.U32 R4, R5, 0x1f, RZ ;  /* 0x0000001f05047819 */ /* 0x000fe200000006ff */
[----:B0-----:R-:W-:Y:S06]  /*105d0*/  @!P0 BRA `(.L_x_319) ;  /* 0x0000000000c88947 */ /* 0x001fec0003800000 */
.L_x_329:
[----:B------:R-:W1:Y:S01]  /*105e0*/  SYNCS.PHASECHK.TRANS64.TRYWAIT P0, [R9+URZ], R4 ;  /* 0x00000004090075a7 */ /* 0x000e62000800017f */
[----:B------:R-:W-:-:S05]  /*105f0*/  VIADD R0, R8, 0x1 ;  /* 0x0000000108007836 */ /* 0x000fca0000000000 */
[----:B------:R-:W-:-:S04]  /*10600*/  ISETP.NE.AND P1, PT, R0, 0x3, PT ;  /* 0x000000030000780c */ /* 0x000fc80003f25270 */
[----:B0-----:R-:W-:Y:S02]  /*10610*/  SEL R2, RZ, 0x1, P1 ;  /* 0x00000001ff027807 */ /* 0x001fe40000800000 */
[----:B------:R-:W-:Y:S02]  /*10620*/  SEL R0, R0, RZ, P1 ;  /* 0x000000ff00007207 */ /* 0x000fe40000800000 */
[----:B------:R-:W-:Y:S01]  /*10630*/  LOP3.LUT R2, R5, R2, RZ, 0x3c, !PT ;  /* 0x0000000205027212 */ /* 0x000fe200078e3cff */
[----:B-1----:R-:W-:Y:S06]  /*10640*/  @!P0 BRA `(.L_x_320) ;  /* 0x0000000000c08947 */ /* 0x002fec0003800000 */
.L_x_330:
[----:B------:R-:W-:Y:S01]  /*10650*/  IMAD R3, R0, 0x8, R3 ;  /* 0x0000000800037824 */ /* 0x000fe200078e0203 */
[----:B------:R-:W-:-:S07]  /*10660*/  SHF.L.U32 R0, R2, 0x1f, RZ ;  /* 0x0000001f02007819 */ /* 0x000fce00000006ff */
.L_x_321:
[----:B-1----:R1:W2:Y:S02]  /*10670*/  SYNCS.PHASECHK.TRANS64.TRYWAIT P0, [R3+URZ], R0 ;  /* 0x00000000030075a7 */ /* 0x0022a4000800017f */
[----:B--2---:R-:W-:Y:S05]  /*10680*/  @!P0 NANOSLEEP.SYNCS 0x989680 ;  /* 0x009896800000895d */ /* 0x004fea0003900000 */
[----:B------:R-:W2:Y:S02]  /*10690*/  @!P0 SYNCS.PHASECHK.TRANS64 P0, [R3+URZ], R0 ;  /* 0x00000000030085a7 */ /* 0x000ea4000800007f */
[----:B--2---:R-:W-:Y:S05]  /*106a0*/  @!P0 BRA `(.L_x_321) ;  /* 0xfffffffc00f08947 */ /* 0x004fea000383ffff */
.L_x_317:
[----:B------:R-:W-:Y:S05]  /*106b0*/  BSYNC B0 ;  /* 0x0000000000007941 */ /* 0x000fea0003800000 */
.L_x_316:
[----:B------:R-:W-:Y:S05]  /*106c0*/  EXIT ;  /* 0x000000000000794d */ /* 0x000fea0003800000 */
.L_x_21:
[----:B-1----:R-:W-:-:S04]  /*106d0*/  IMAD.U32 R3, RZ, RZ, UR6 ;  /* 0x00000006ff037e24 */ /* 0x002fc8000f8e00ff */
[----:B------:R1:W2:Y:S03]  /*106e0*/  SYNCS.PHASECHK.TRANS64.TRYWAIT P0, [R3+URZ], R0 ;  /* 0x00000000030075a7 */ /* 0x0002a6000800017f */
[----:B--2---:R-:W-:Y:S05]  /*106f0*/  @!P0 NANOSLEEP.SYNCS 0x989680 ;  /* 0x009896800000895d */ /* 0x004fea0003900000 */
[----:B------:R-:W2:Y:S02]  /*10700*/  @!P0 SYNCS.PHASECHK.TRANS64 P0, [R3+URZ], R0 ;  /* 0x00000000030085a7 */ /* 0x000ea4000800007f */
[----:B--2---:R-:W-:Y:S05]  /*10710*/  @!P0 BRA `(.L_x_21) ;  /* 0xfffffffc00ec8947 */ /* 0x004fea000383ffff */
[----:B------:R-:W-:Y:S05]  /*10720*/  BRA `(.L_x_20) ;  /* 0xffffff1400b47947 */ /* 0x000fea000383ffff */
.L_x_27:
[----:B-----5:R2:W-:Y:S02]  /*10730*/  STL [R1+0x88], R0 ;  /* 0x0000880001007387 */ /* 0x0205e40000100800 */
[----:B--2---:R-:W-:-:S04]  /*10740*/  IMAD.U32 R0, RZ, RZ, UR16 ;  /* 0x00000010ff007e24 */ /* 0x004fc8000f8e00ff */
[----:B------:R2:W3:Y:S03]  /*10750*/  SYNCS.PHASECHK.TRANS64.TRYWAIT P0, [R0+URZ], R229 ;  /* 0x000000e5000075a7 */ /* 0x0004e6000800017f */
[----:B---3--:R-:W-:Y:S05]  /*10760*/  @!P0 NANOSLEEP.SYNCS 0x989680 ;  /* 0x009896800000895d */ /* 0x008fea0003900000 */
[----:B------:R2:W3:Y:S02]  /*10770*/  @!P0 SYNCS.PHASECHK.TRANS64 P0, [R0+URZ], R229 ;  /* 0x000000e5000085a7 */ /* 0x0004e4000800007f */
[----:B--2---:R2:W5:Y:S02]  /*10780*/  LDL.LU R0, [R1+0x88] ;  /* 0x0000880001007983 */ /* 0x0045640000300800 */
[----:B--23--:R-:W-:Y:S05]  /*10790*/  @!P0 BRA `(.L_x_27) ;  /* 0xfffffffc00e48947 */ /* 0x00cfea000383ffff */
[----:B------:R-:W-:Y:S05]  /*107a0*/  BRA `(.L_x_26) ;  /* 0xffffff2800807947 */ /* 0x000fea000383ffff */
.L_x_304:
[----:B------:R-:W-:Y:S01]  /*107b0*/  BSSY B1, `(.L_x_322) ;  /* 0x0000006000017945 */ /* 0x000fe20003800000 */
[----:B------:R-:W-:-:S07]  /*107c0*/  IMAD.MOV.U32 R2, RZ, RZ, -0x1 ;  /* 0xffffffffff027424 */ /* 0x000fce00078e00ff */
[----:B------:R-:W-:Y:S05]  /*107d0*/  WARPSYNC.COLLECTIVE R2, `(.L_x_323) ;  /* 0x00000000020c7348 */ /* 0x000fea0003c00000 */
[----:B------:R-:W-:Y:S02]  /*107e0*/  ELECT P0, UR62, PT ;  /* 0x00000000003e782f */ /* 0x000fe40003800000 */
[----:B------:R-:W-:Y:S01]  /*107f0*/  MOV R2, UR62 ;  /* 0x0000003e00027c02 */ /* 0x000fe20008000f00 */
[----:B------:R-:W-:Y:S10]  /*10800*/  ENDCOLLECTIVE ;  /* 0x000000000000791b */ /* 0x000ff40003800000 */
.L_x_323:
[----:B------:R-:W-:Y:S05]  /*10810*/  BSYNC B1 ;  /* 0x0000000000017941 */ /* 0x000fea0003800000 */
.L_x_322:
[----:B------:R-:W-:Y:S05]  /*10820*/  BRA `(.L_x_324) ;  /* 0xfffffff000287947 */ /* 0x000fea000383ffff */
.L_x_307:
[----:B0-----:R0:W2:Y:S02]  /*10830*/  SYNCS.PHASECHK.TRANS64.TRYWAIT P0, [R11+URZ+0x18], R4 ;  /* 0x000018040b0075a7 */ /* 0x0010a4000800017f */
[----:B--2---:R-:W-:Y:S05]  /*10840*/  @!P0 NANOSLEEP.SYNCS 0x989680 ;  /* 0x009896800000895d */ /* 0x004fea0003900000 */
[----:B------:R-:W2:Y:S02]  /*10850*/  @!P0 SYNCS.PHASECHK.TRANS64 P0, [R11+URZ+0x18], R4 ;  /* 0x000018040b0085a7 */ /* 0x000ea4000800007f */
[----:B--2---:R-:W-:Y:S05]  /*10860*/  @!P0 BRA `(.L_x_307) ;  /* 0xfffffffc00f08947 */ /* 0x004fea000383ffff */
[----:B------:R-:W-:Y:S05]  /*10870*/  BRA `(.L_x_325) ;  /* 0xfffffff000687947 */ /* 0x000fea000383ffff */
.L_x_315:
[----:B------:R-:W-:Y:S01]  /*10880*/  BSSY B0, `(.L_x_326) ;  /* 0x0000006000007945 */ /* 0x000fe20003800000 */
[----:B------:R-:W-:-:S07]  /*10890*/  IMAD.MOV.U32 R2, RZ, RZ, -0x1 ;  /* 0xffffffffff027424 */ /* 0x000fce00078e00ff */
[----:B------:R-:W-:Y:S05]  /*108a0*/  WARPSYNC.COLLECTIVE R2, `(.L_x_327) ;  /* 0x00000000020c7348 */ /* 0x000fea0003c00000 */
[----:B------:R-:W-:Y:S02]  /*108b0*/  ELECT P0, UR62, PT ;  /* 0x00000000003e782f */ /* 0x000fe40003800000 */
[----:B------:R-:W-:Y:S01]  /*108c0*/  MOV R2, UR62 ;  /* 0x0000003e00027c02 */ /* 0x000fe20008000f00 */
[----:B------:R-:W-:Y:S10]  /*108d0*/  ENDCOLLECTIVE ;  /* 0x000000000000791b */ /* 0x000ff40003800000 */
.L_x_327:
[----:B------:R-:W-:Y:S05]  /*108e0*/  BSYNC B0 ;  /* 0x0000000000007941 */ /* 0x000fea0003800000 */
.L_x_326:
[----:B------:R-:W-:Y:S05]  /*108f0*/  BRA `(.L_x_328) ;  /* 0xfffffff800e07947 */ /* 0x000fea000383ffff */
.L_x_319:
[----:B0-----:R0:W1:Y:S02]  /*10900*/  SYNCS.PHASECHK.TRANS64.TRYWAIT P0, [R7+URZ], R2 ;  /* 0x00000002070075a7 */ /* 0x001064000800017f */
[----:B-1----:R-:W-:Y:S05]  /*10910*/  @!P0 NANOSLEEP.SYNCS 0x989680 ;  /* 0x009896800000895d */ /* 0x002fea0003900000 */
[----:B------:R-:W1:Y:S02]  /*10920*/  @!P0 SYNCS.PHASECHK.TRANS64 P0, [R7+URZ], R2 ;  /* 0x00000002070085a7 */ /* 0x000e64000800007f */
[----:B-1----:R-:W-:Y:S05]  /*10930*/  @!P0 BRA `(.L_x_319) ;  /* 0xfffffffc00f08947 */ /* 0x002fea000383ffff */
[----:B------:R-:W-:Y:S05]  /*10940*/  BRA `(.L_x_329) ;  /* 0xfffffffc00247947 */ /* 0x000fea000383ffff */
.L_x_320:
[----:B0-----:R0:W1:Y:S02]  /*10950*/  SYNCS.PHASECHK.TRANS64.TRYWAIT P0, [R9+URZ], R4 ;  /* 0x00000004090075a7 */ /* 0x001064000800017f */
[----:B-1----:R-:W-:Y:S05]  /*10960*/  @!P0 NANOSLEEP.SYNCS 0x989680 ;  /* 0x009896800000895d */ /* 0x002fea0003900000 */
[----:B------:R-:W1:Y:S02]  /*10970*/  @!P0 SYNCS.PHASECHK.TRANS64 P0, [R9+URZ], R4 ;  /* 0x00000004090085a7 */ /* 0x000e64000800007f */
[----:B-1----:R-:W-:Y:S05]  /*10980*/  @!P0 BRA `(.L_x_320) ;  /* 0xfffffffc00f08947 */ /* 0x002fea000383ffff */
[----:B------:R-:W-:Y:S05]  /*10990*/  BRA `(.L_x_330) ;  /* 0xfffffffc002c7947 */ /* 0x000fea000383ffff */
.L_x_331:
[----:B------:R-:W-:-:S00]  /*109a0*/  BRA `(.L_x_331) ;  /* 0xfffffffc00fc7947 */ /* 0x000fc0000383ffff */
[----:B------:R-:W-:-:S00]  /*109b0*/  NOP ;  /* 0x0000000000007918 */ /* 0x000fc00000000000 */
        /* <DEDUP_REMOVED lines=12> */
.L_x_332:


//--------------------- .nv.shared._ZN7cutlass13device_kernelINS_4gemm6kernel13GemmUniversalIN4cute5tupleIJiiiiEEENS1_10collective13CollectiveMmaINS1_37MainloopSm90TmaGmmaWarpSpecializedFP8ILi3ENS5_IJNS4_1CILi2EEESB_NSA_ILi1EEEEEENS1_35KernelTmaWarpSpecializedCooperativeEEENS5_IJNSA_ILi256EEENSA_ILi128EEESH_EEENS_12float_e4m3_tENS5_IJlSC_lEEESJ_SK_NS4_8TiledMMAINS4_8MMA_AtomIJNS4_4SM904GMMA31MMA_64x128x32_F32E4M3E4M3_SS_TNILNSO_7ScaleInE1ELSQ_1EEEEEENS4_6LayoutINS5_IJSB_SC_SC_EEENS5_IJSC_NSA_ILi0EEESV_EEEEENS5_IJNS4_10UnderscoreESY_SY_EEEEENS4_23SM90_TMA_LOAD_MULTICASTENS4_14ComposedLayoutINS4_7SwizzleILi3ELi4ELi3EEENS4_18smem_ptr_flag_bitsILi8EEENST_INS5_IJNSA_ILi8EEESH_EEENS5_IJSH_SC_EEEEEEEvNS4_8identityES11_S1B_vS1C_EENS_8epilogue10collective6detail29Sm90TmaWarpSpecializedAdapterINS1F_15DefaultEpilogueISJ_SK_SK_NS1E_6thread17LinearCombinationISJ_Li1EffLNS1J_9ScaleType4KindE0ELNS_15FloatRoundStyleE2ESJ_EENS1_15EpilogueDefaultEEEEEvvEEEEvNT_6ParamsE --------------------------
	.section	.nv.shared._ZN7cutlass13device_kernelINS_4gemm6kernel13GemmUniversalIN4cute5tupleIJiiiiEEENS1_10collective13CollectiveMmaINS1_37MainloopSm90TmaGmmaWarpSpecializedFP8ILi3ENS5_IJNS4_1CILi2EEESB_NSA_ILi1EEEEEENS1_35KernelTmaWarpSpecializedCooperativeEEENS5_IJNSA_ILi256EEENSA_ILi128EEESH_EEENS_12float_e4m3_tENS5_IJlSC_lEEESJ_SK_NS4_8TiledMMAINS4_8MMA_AtomIJNS4_4SM904GMMA31MMA_64x128x32_F32E4M3E4M3_SS_TNILNSO_7ScaleInE1ELSQ_1EEEEEENS4_6LayoutINS5_IJSB_SC_SC_EEENS5_IJSC_NSA_ILi0EEESV_EEEEENS5_IJNS4_10UnderscoreESY_SY_EEEEENS4_23SM90_TMA_LOAD_MULTICASTENS4_14ComposedLayoutINS4_7SwizzleILi3ELi4ELi3EEENS4_18smem_ptr_flag_bitsILi8EEENST_INS5_IJNSA_ILi8EEESH_EEENS5_IJSH_SC_EEEEEEEvNS4_8identityES11_S1B_vS1C_EENS_8epilogue10collective6detail29Sm90TmaWarpSpecializedAdapterINS1F_15DefaultEpilogueISJ_SK_SK_NS1E_6thread17LinearCombinationISJ_Li1EffLNS1J_9ScaleType4KindE0ELNS_15FloatRoundStyleE2ESJ_EENS1_15EpilogueDefaultEEEEEvvEEEEvNT_6ParamsE,"aw",@nobits
	.sectionflags	@""
	.align	16
	.zero		1024


//--------------------- .nv.shared.reserved.0     --------------------------
	.section	.nv.shared.reserved.0,"aw",@nobits
	.weak		__nv_reservedSMEM_offset_0_alias
	.size		__nv_reservedSMEM_offset_0_alias, 0, 0
	.other		__nv_reservedSMEM_offset_0_alias,@"STO_CUDA_RESERVED_SHARED STV_DEFAULT"
__nv_reservedSMEM_offset_0_alias:
	.zero		0


//--------------------- .nv.global                --------------------------
	.section	.nv.global,"aw",@nobits
.nv.global:
	.type		_ZN39_INTERNAL_7d9e36fa_4_k_cu_bd23c38a_52824cute1_E,@object
	.size		_ZN39_INTERNAL_7d9e36fa_4_k_cu_bd23c38a_52824cute1_E,(_ZN39_INTERNAL_7d9e36fa_4_k_cu_bd23c38a_52824cuda3std3__45__cpo6cbeginE - _ZN39_INTERNAL_7d9e36fa_4_k_cu_bd23c38a_52824cute1_E)
_ZN39_INTERNAL_7d9e36fa_4_k_cu_bd23c38a_52824cute1_E:
	.zero		1
	.type		_ZN39_INTERNAL_7d9e36fa_4_k_cu_bd23c38a_52824cuda3std3__45__cpo6cbeginE,@object
	.size		_ZN39_INTERNAL_7d9e36fa_4_k_cu_bd23c38a_52824cuda3std3__45__cpo6cbeginE,(_ZN39_INTERNAL_7d9e36fa_4_k_cu_bd23c38a_52824cuda3std3__48in_placeE - _ZN39_INTERNAL_7d9e36fa_4_k_cu_bd23c38a_52824cuda3std3__45__cpo6cbeginE)
_ZN39_INTERNAL_7d9e36fa_4_k_cu_bd23c38a_52824cuda3std3__45__cpo6cbeginE:
	.zero		1
	.type		_ZN39_INTERNAL_7d9e36fa_4_k_cu_bd23c38a_52824cuda3std3__48in_placeE,@object
	.size		_ZN39_INTERNAL_7d9e36fa_4_k_cu_bd23c38a_52824cuda3std3__48in_placeE,(_ZN39_INTERNAL_7d9e36fa_4_k_cu_bd23c38a_52824cuda3std6ranges3__45__cpo9iter_moveE - _ZN39_INTERNAL_7d9e36fa_4_k_cu_bd23c38a_52824cuda3std3__48in_placeE)
_ZN39_INTERNAL_7d9e36fa_4_k_cu_bd23c38a_52824cuda3std3__48in_placeE:
	.zero		1
	.type		_ZN39_INTERNAL_7d9e36fa_4_k_cu_bd23c38a_52824cuda3std6ranges3__45__cpo9iter_moveE,@object
	.size		_ZN39_INTERNAL_7d9e36fa_4_k_cu_bd23c38a_52824cuda3std6ranges3__45__cpo9iter_moveE,(_ZN39_INTERNAL_7d9e36fa_4_k_cu_bd23c38a_52824cuda3std3__45__cpo5beginE - _ZN39_INTERNAL_7d9e36fa_4_k_cu_bd23c38a_52824cuda3std6ranges3__45__cpo9iter_moveE)
_ZN39_INTERNAL_7d9e36fa_4_k_cu_bd23c38a_52824cuda3std6ranges3__45__cpo9iter_moveE:
	.zero		1
	.type		_ZN39_INTERNAL_7d9e36fa_4_k_cu_bd23c38a_52824cuda3std3__45__cpo5beginE,@object
	.size		_ZN39_INTERNAL_7d9e36fa_4_k_cu_bd23c38a_52824cuda3std3__45__cpo5beginE,(_ZN39_INTERNAL_7d9e36fa_4_k_cu_bd23c38a_52824cuda3std3__441_GLOBAL__N__7d9e36fa_4_k_cu_bd23c38a_52826ignoreE - _ZN39_INTERNAL_7d9e36fa_4_k_cu_bd23c38a_52824cuda3std3__45__cpo5beginE)
_ZN39_INTERNAL_7d9e36fa_4_k_cu_bd23c38a_52824cuda3std3__45__cpo5beginE:
	.zero		1
	.type		_ZN39_INTERNAL_7d9e36fa_4_k_cu_bd23c38a_52824cuda3std3__441_GLOBAL__N__7d9e36fa_4_k_cu_bd23c38a_52826ignoreE,@object
	.size		_ZN39_INTERNAL_7d9e36fa_4_k_cu_bd23c38a_52824cuda3std3__441_GLOBAL__N__7d9e36fa_4_k_cu_bd23c38a_52826ignoreE,(_ZN39_INTERNAL_7d9e36fa_4_k_cu_bd23c38a_52824cute7productE - _ZN39_INTERNAL_7d9e36fa_4_k_cu_bd23c38a_52824cuda3std3__441_GLOBAL__N__7d9e36fa_4_k_cu_bd23c38a_52826ignoreE)
_ZN39_INTERNAL_7d9e36fa_4_k_cu_bd23c38a_52824cuda3std3__441_GLOBAL__N__7d9e36fa_4_k_cu_bd23c38a_52826ignoreE:
	.zero		1
	.type		_ZN39_INTERNAL_7d9e36fa_4_k_cu_bd23c38a_52824cute7productE,@object
	.size		_ZN39_INTERNAL_7d9e36fa_4_k_cu_bd23c38a_52824cute7productE,(_ZN39_INTERNAL_7d9e36fa_4_k_cu_bd23c38a_52824cuda3std3__45__cpo3endE - _ZN39_INTERNAL_7d9e36fa_4_k_cu_bd23c38a_52824cute7productE)
_ZN39_INTERNAL_7d9e36fa_4_k_cu_bd23c38a_52824cute7productE:
	.zero		1
	.type		_ZN39_INTERNAL_7d9e36fa_4_k_cu_bd23c38a_52824cuda3std3__45__cpo3endE,@object
	.size		_ZN39_INTERNAL_7d9e36fa_4_k_cu_bd23c38a_52824cuda3std3__45__cpo3endE,(_ZN39_INTERNAL_7d9e36fa_4_k_cu_bd23c38a_52824cuda3std3__419piecewise_constructE - _ZN39_INTERNAL_7d9e36fa_4_k_cu_bd23c38a_52824cuda3std3__45__cpo3endE)
_ZN39_INTERNAL_7d9e36fa_4_k_cu_bd23c38a_52824cuda3std3__45__cpo3endE:
	.zero		1
	.type		_ZN39_INTERNAL_7d9e36fa_4_k_cu_bd23c38a_52824cuda3std3__419piecewise_constructE,@object
	.size		_ZN39_INTERNAL_7d9e36fa_4_k_cu_bd23c38a_52824cuda3std3__419piecewise_constructE,(_ZN39_INTERNAL_7d9e36fa_4_k_cu_bd23c38a_52824cuda3std3__45__cpo4cendE - _ZN39_INTERNAL_7d9e36fa_4_k_cu_bd23c38a_52824cuda3std3__419piecewise_constructE)
_ZN39_INTERNAL_7d9e36fa_4_k_cu_bd23c38a_52824cuda3std3__419piecewise_constructE:
	.zero		1
	.type		_ZN39_INTERNAL_7d9e36fa_4_k_cu_bd23c38a_52824cuda3std3__45__cpo4cendE,@object
	.size		_ZN39_INTERNAL_7d9e36fa_4_k_cu_bd23c38a_52824cuda3std3__45__cpo4cendE,(_ZN39_INTERNAL_7d9e36fa_4_k_cu_bd23c38a_52824cuda3std6ranges3__45__cpo4swapE - _ZN39_INTERNAL_7d9e36fa_4_k_cu_bd23c38a_52824cuda3std3__45__cpo4cendE)
_ZN39_INTERNAL_7d9e36fa_4_k_cu_bd23c38a_52824cuda3std3__45__cpo4cendE:
	.zero		1
	.type		_ZN39_INTERNAL_7d9e36fa_4_k_cu_bd23c38a_52824cuda3std6ranges3__45__cpo4swapE,@object
	.size		_ZN39_INTERNAL_7d9e36fa_4_k_cu_bd23c38a_52824cuda3std6ranges3__45__cpo4swapE,(.L_7 - _ZN39_INTERNAL_7d9e36fa_4_k_cu_bd23c38a_52824cuda3std6ranges3__45__cpo4swapE)
_ZN39_INTERNAL_7d9e36fa_4_k_cu_bd23c38a_52824cuda3std6ranges3__45__cpo4swapE:
	.zero		1
.L_7:


//--------------------- .nv.constant0._ZN7cutlass13device_kernelINS_4gemm6kernel13GemmUniversalIN4cute5tupleIJiiiiEEENS1_10collective13CollectiveMmaINS1_37MainloopSm90TmaGmmaWarpSpecializedFP8ILi3ENS5_IJNS4_1CILi2EEESB_NSA_ILi1EEEEEENS1_35KernelTmaWarpSpecializedCooperativeEEENS5_IJNSA_ILi256EEENSA_ILi128EEESH_EEENS_12float_e4m3_tENS5_IJlSC_lEEESJ_SK_NS4_8TiledMMAINS4_8MMA_AtomIJNS4_4SM904GMMA31MMA_64x128x32_F32E4M3E4M3_SS_TNILNSO_7ScaleInE1ELSQ_1EEEEEENS4_6LayoutINS5_IJSB_SC_SC_EEENS5_IJSC_NSA_ILi0EEESV_EEEEENS5_IJNS4_10UnderscoreESY_SY_EEEEENS4_23SM90_TMA_LOAD_MULTICASTENS4_14ComposedLayoutINS4_7SwizzleILi3ELi4ELi3EEENS4_18smem_ptr_flag_bitsILi8EEENST_INS5_IJNSA_ILi8EEESH_EEENS5_IJSH_SC_EEEEEEEvNS4_8identityES11_S1B_vS1C_EENS_8epilogue10collective6detail29Sm90TmaWarpSpecializedAdapterINS1F_15DefaultEpilogueISJ_SK_SK_NS1E_6thread17LinearCombinationISJ_Li1EffLNS1J_9ScaleType4KindE0ELNS_15FloatRoundStyleE2ESJ_EENS1_15EpilogueDefaultEEEEEvvEEEEvNT_6ParamsE --------------------------
	.section	.nv.constant0._ZN7cutlass13device_kernelINS_4gemm6kernel13GemmUniversalIN4cute5tupleIJiiiiEEENS1_10collective13CollectiveMmaINS1_37MainloopSm90TmaGmmaWarpSpecializedFP8ILi3ENS5_IJNS4_1CILi2EEESB_NSA_ILi1EEEEEENS1_35KernelTmaWarpSpecializedCooperativeEEENS5_IJNSA_ILi256EEENSA_ILi128EEESH_EEENS_12float_e4m3_tENS5_IJlSC_lEEESJ_SK_NS4_8TiledMMAINS4_8MMA_AtomIJNS4_4SM904GMMA31MMA_64x128x32_F32E4M3E4M3_SS_TNILNSO_7ScaleInE1ELSQ_1EEEEEENS4_6LayoutINS5_IJSB_SC_SC_EEENS5_IJSC_NSA_ILi0EEESV_EEEEENS5_IJNS4_10UnderscoreESY_SY_EEEEENS4_23SM90_TMA_LOAD_MULTICASTENS4_14ComposedLayoutINS4_7SwizzleILi3ELi4ELi3EEENS4_18smem_ptr_flag_bitsILi8EEENST_INS5_IJNSA_ILi8EEESH_EEENS5_IJSH_SC_EEEEEEEvNS4_8identityES11_S1B_vS1C_EENS_8epilogue10collective6detail29Sm90TmaWarpSpecializedAdapterINS1F_15DefaultEpilogueISJ_SK_SK_NS1E_6thread17LinearCombinationISJ_Li1EffLNS1J_9ScaleType4KindE0ELNS_15FloatRoundStyleE2ESJ_EENS1_15EpilogueDefaultEEEEEvvEEEEvNT_6ParamsE,"a",@progbits
	.sectionflags	@""
	.align	4
.nv.constant0._ZN7cutlass13device_kernelINS_4gemm6kernel13GemmUniversalIN4cute5tupleIJiiiiEEENS1_10collective13CollectiveMmaINS1_37MainloopSm90TmaGmmaWarpSpecializedFP8ILi3ENS5_IJNS4_1CILi2EEESB_NSA_ILi1EEEEEENS1_35KernelTmaWarpSpecializedCooperativeEEENS5_IJNSA_ILi256EEENSA_ILi128EEESH_EEENS_12float_e4m3_tENS5_IJlSC_lEEESJ_SK_NS4_8TiledMMAINS4_8MMA_AtomIJNS4_4SM904GMMA31MMA_64x128x32_F32E4M3E4M3_SS_TNILNSO_7ScaleInE1ELSQ_1EEEEEENS4_6LayoutINS5_IJSB_SC_SC_EEENS5_IJSC_NSA_ILi0EEESV_EEEEENS5_IJNS4_10UnderscoreESY_SY_EEEEENS4_23SM90_TMA_LOAD_MULTICASTENS4_14ComposedLayoutINS4_7SwizzleILi3ELi4ELi3EEENS4_18smem_ptr_flag_bitsILi8EEENST_INS5_IJNSA_ILi8EEESH_EEENS5_IJSH_SC_EEEEEEEvNS4_8identityES11_S1B_vS1C_EENS_8epilogue10collective6detail29Sm90TmaWarpSpecializedAdapterINS1F_15DefaultEpilogueISJ_SK_SK_NS1E_6thread17LinearCombinationISJ_Li1EffLNS1J_9ScaleType4KindE0ELNS_15FloatRoundStyleE2ESJ_EENS1_15EpilogueDefaultEEEEEvvEEEEvNT_6ParamsE:
	.zero		1664


//--------------------- SYMBOLS --------------------------

	.type		.nv.reservedSmem.offset0,@object
	.size		.nv.reservedSmem.offset0,0x4
